//
// Generated by NVIDIA NVVM Compiler
//
// Compiler Build ID: CL-36424714
// Cuda compilation tools, release 13.0, V13.0.88
// Based on NVVM 20.0.0
//

.version 9.0
.target sm_100
.address_size 64

	// .globl	initkernels
.extern .func  (.param .b64 func_retval0) malloc
(
	.param .b64 malloc_param_0
)
;
.global .align 4 .b8 precalc_xorwow_matrix[102400];
.global .align 4 .b8 precalc_xorwow_offset_matrix[102400];
.global .align 4 .b8 mrg32k3aM1[2304];
.global .align 4 .b8 mrg32k3aM2[2304];
.global .align 4 .b8 mrg32k3aM1SubSeq[2016];
.global .align 4 .b8 mrg32k3aM2SubSeq[2016];
.global .align 4 .b8 mrg32k3aM1Seq[2304];
.global .align 4 .b8 mrg32k3aM2Seq[2304];
.const .align 8 .b8 __cr_lgamma_table[72];
.global .align 8 .b8 g_states[8192];
// _ZZ12getVdispLineE10best_lines has been demoted

.visible .entry initkernels(
	.param .u32 initkernels_param_0
)
{
	.reg .pred 	%p<26>;
	.reg .b32 	%r<408>;
	.reg .b64 	%rd<19>;

	ld.param.u32 	%r183, [initkernels_param_0];
	mov.u32 	%r1, %tid.x;
	{ // callseq 0, 0
	.param .b64 param0;
	st.param.b64 	[param0], 48;
	.param .b64 retval0;
	call.uni (retval0), 
	malloc, 
	(
	param0
	);
	ld.param.b64 	%rd8, [retval0];
	} // callseq 0
	setp.eq.s64 	%p1, %rd8, 0;
	@%p1 bra 	$L__BB0_44;
	xor.b32  	%r184, %r183, -1429050551;
	mul.lo.s32 	%r185, %r184, 1099087573;
	setp.gt.s32 	%p2, %r183, -1;
	selp.b32 	%r186, -644748465, -1947113066, %p2;
	add.s32 	%r187, %r186, %r185;
	add.s32 	%r188, %r187, 6615241;
	add.s32 	%r189, %r185, 123456789;
	st.v2.u32 	[%rd8], {%r188, %r189};
	xor.b32  	%r190, %r185, 362436069;
	add.s32 	%r191, %r186, 521288629;
	st.v2.u32 	[%rd8+8], {%r190, %r191};
	xor.b32  	%r192, %r186, 88675123;
	add.s32 	%r193, %r185, 5783321;
	st.v2.u32 	[%rd8+16], {%r192, %r193};
	setp.eq.s32 	%p3, %r1, 0;
	@%p3 bra 	$L__BB0_43;
	cvt.u64.u32 	%rd18, %r1;
	mov.b32 	%r314, 0;
	mov.u64 	%rd10, precalc_xorwow_matrix;
$L__BB0_3:
	and.b64  	%rd4, %rd18, 3;
	setp.eq.s64 	%p4, %rd4, 0;
	@%p4 bra 	$L__BB0_42;
	mul.wide.u32 	%rd9, %r314, 3200;
	add.s64 	%rd5, %rd10, %rd9;
	cvt.u32.u64 	%r3, %rd4;
	mov.b32 	%r315, 0;
$L__BB0_5:
	mov.b32 	%r328, 0;
	mov.u32 	%r329, %r328;
	mov.u32 	%r330, %r328;
	mov.u32 	%r331, %r328;
	mov.u32 	%r332, %r328;
	mov.u32 	%r321, %r328;
$L__BB0_6:
	mul.wide.u32 	%rd11, %r321, 4;
	add.s64 	%rd12, %rd8, %rd11;
	ld.u32 	%r11, [%rd12+4];
	shl.b32 	%r12, %r321, 5;
	mov.b32 	%r327, 0;
$L__BB0_7:
	.pragma "nounroll";
	shr.u32 	%r198, %r11, %r327;
	and.b32  	%r199, %r198, 1;
	setp.eq.b32 	%p5, %r199, 1;
	not.pred 	%p6, %p5;
	add.s32 	%r200, %r12, %r327;
	mul.lo.s32 	%r201, %r200, 5;
	mul.wide.u32 	%rd13, %r201, 4;
	add.s64 	%rd6, %rd5, %rd13;
	@%p6 bra 	$L__BB0_9;
	ld.global.u32 	%r202, [%rd6];
	xor.b32  	%r332, %r332, %r202;
	ld.global.u32 	%r203, [%rd6+4];
	xor.b32  	%r331, %r331, %r203;
	ld.global.u32 	%r204, [%rd6+8];
	xor.b32  	%r330, %r330, %r204;
	ld.global.u32 	%r205, [%rd6+12];
	xor.b32  	%r329, %r329, %r205;
	ld.global.u32 	%r206, [%rd6+16];
	xor.b32  	%r328, %r328, %r206;
$L__BB0_9:
	and.b32  	%r208, %r198, 2;
	setp.eq.s32 	%p7, %r208, 0;
	@%p7 bra 	$L__BB0_11;
	ld.global.u32 	%r209, [%rd6+20];
	xor.b32  	%r332, %r332, %r209;
	ld.global.u32 	%r210, [%rd6+24];
	xor.b32  	%r331, %r331, %r210;
	ld.global.u32 	%r211, [%rd6+28];
	xor.b32  	%r330, %r330, %r211;
	ld.global.u32 	%r212, [%rd6+32];
	xor.b32  	%r329, %r329, %r212;
	ld.global.u32 	%r213, [%rd6+36];
	xor.b32  	%r328, %r328, %r213;
$L__BB0_11:
	and.b32  	%r215, %r198, 4;
	setp.eq.s32 	%p8, %r215, 0;
	@%p8 bra 	$L__BB0_13;
	ld.global.u32 	%r216, [%rd6+40];
	xor.b32  	%r332, %r332, %r216;
	ld.global.u32 	%r217, [%rd6+44];
	xor.b32  	%r331, %r331, %r217;
	ld.global.u32 	%r218, [%rd6+48];
	xor.b32  	%r330, %r330, %r218;
	ld.global.u32 	%r219, [%rd6+52];
	xor.b32  	%r329, %r329, %r219;
	ld.global.u32 	%r220, [%rd6+56];
	xor.b32  	%r328, %r328, %r220;
$L__BB0_13:
	and.b32  	%r222, %r198, 8;
	setp.eq.s32 	%p9, %r222, 0;
	@%p9 bra 	$L__BB0_15;
	ld.global.u32 	%r223, [%rd6+60];
	xor.b32  	%r332, %r332, %r223;
	ld.global.u32 	%r224, [%rd6+64];
	xor.b32  	%r331, %r331, %r224;
	ld.global.u32 	%r225, [%rd6+68];
	xor.b32  	%r330, %r330, %r225;
	ld.global.u32 	%r226, [%rd6+72];
	xor.b32  	%r329, %r329, %r226;
	ld.global.u32 	%r227, [%rd6+76];
	xor.b32  	%r328, %r328, %r227;
$L__BB0_15:
	and.b32  	%r229, %r198, 16;
	setp.eq.s32 	%p10, %r229, 0;
	@%p10 bra 	$L__BB0_17;
	ld.global.u32 	%r230, [%rd6+80];
	xor.b32  	%r332, %r332, %r230;
	ld.global.u32 	%r231, [%rd6+84];
	xor.b32  	%r331, %r331, %r231;
	ld.global.u32 	%r232, [%rd6+88];
	xor.b32  	%r330, %r330, %r232;
	ld.global.u32 	%r233, [%rd6+92];
	xor.b32  	%r329, %r329, %r233;
	ld.global.u32 	%r234, [%rd6+96];
	xor.b32  	%r328, %r328, %r234;
$L__BB0_17:
	and.b32  	%r236, %r198, 32;
	setp.eq.s32 	%p11, %r236, 0;
	@%p11 bra 	$L__BB0_19;
	ld.global.u32 	%r237, [%rd6+100];
	xor.b32  	%r332, %r332, %r237;
	ld.global.u32 	%r238, [%rd6+104];
	xor.b32  	%r331, %r331, %r238;
	ld.global.u32 	%r239, [%rd6+108];
	xor.b32  	%r330, %r330, %r239;
	ld.global.u32 	%r240, [%rd6+112];
	xor.b32  	%r329, %r329, %r240;
	ld.global.u32 	%r241, [%rd6+116];
	xor.b32  	%r328, %r328, %r241;
$L__BB0_19:
	and.b32  	%r243, %r198, 64;
	setp.eq.s32 	%p12, %r243, 0;
	@%p12 bra 	$L__BB0_21;
	ld.global.u32 	%r244, [%rd6+120];
	xor.b32  	%r332, %r332, %r244;
	ld.global.u32 	%r245, [%rd6+124];
	xor.b32  	%r331, %r331, %r245;
	ld.global.u32 	%r246, [%rd6+128];
	xor.b32  	%r330, %r330, %r246;
	ld.global.u32 	%r247, [%rd6+132];
	xor.b32  	%r329, %r329, %r247;
	ld.global.u32 	%r248, [%rd6+136];
	xor.b32  	%r328, %r328, %r248;
$L__BB0_21:
	and.b32  	%r250, %r198, 128;
	setp.eq.s32 	%p13, %r250, 0;
	@%p13 bra 	$L__BB0_23;
	ld.global.u32 	%r251, [%rd6+140];
	xor.b32  	%r332, %r332, %r251;
	ld.global.u32 	%r252, [%rd6+144];
	xor.b32  	%r331, %r331, %r252;
	ld.global.u32 	%r253, [%rd6+148];
	xor.b32  	%r330, %r330, %r253;
	ld.global.u32 	%r254, [%rd6+152];
	xor.b32  	%r329, %r329, %r254;
	ld.global.u32 	%r255, [%rd6+156];
	xor.b32  	%r328, %r328, %r255;
$L__BB0_23:
	and.b32  	%r257, %r198, 256;
	setp.eq.s32 	%p14, %r257, 0;
	@%p14 bra 	$L__BB0_25;
	ld.global.u32 	%r258, [%rd6+160];
	xor.b32  	%r332, %r332, %r258;
	ld.global.u32 	%r259, [%rd6+164];
	xor.b32  	%r331, %r331, %r259;
	ld.global.u32 	%r260, [%rd6+168];
	xor.b32  	%r330, %r330, %r260;
	ld.global.u32 	%r261, [%rd6+172];
	xor.b32  	%r329, %r329, %r261;
	ld.global.u32 	%r262, [%rd6+176];
	xor.b32  	%r328, %r328, %r262;
$L__BB0_25:
	and.b32  	%r264, %r198, 512;
	setp.eq.s32 	%p15, %r264, 0;
	@%p15 bra 	$L__BB0_27;
	ld.global.u32 	%r265, [%rd6+180];
	xor.b32  	%r332, %r332, %r265;
	ld.global.u32 	%r266, [%rd6+184];
	xor.b32  	%r331, %r331, %r266;
	ld.global.u32 	%r267, [%rd6+188];
	xor.b32  	%r330, %r330, %r267;
	ld.global.u32 	%r268, [%rd6+192];
	xor.b32  	%r329, %r329, %r268;
	ld.global.u32 	%r269, [%rd6+196];
	xor.b32  	%r328, %r328, %r269;
$L__BB0_27:
	and.b32  	%r271, %r198, 1024;
	setp.eq.s32 	%p16, %r271, 0;
	@%p16 bra 	$L__BB0_29;
	ld.global.u32 	%r272, [%rd6+200];
	xor.b32  	%r332, %r332, %r272;
	ld.global.u32 	%r273, [%rd6+204];
	xor.b32  	%r331, %r331, %r273;
	ld.global.u32 	%r274, [%rd6+208];
	xor.b32  	%r330, %r330, %r274;
	ld.global.u32 	%r275, [%rd6+212];
	xor.b32  	%r329, %r329, %r275;
	ld.global.u32 	%r276, [%rd6+216];
	xor.b32  	%r328, %r328, %r276;
$L__BB0_29:
	and.b32  	%r278, %r198, 2048;
	setp.eq.s32 	%p17, %r278, 0;
	@%p17 bra 	$L__BB0_31;
	ld.global.u32 	%r279, [%rd6+220];
	xor.b32  	%r332, %r332, %r279;
	ld.global.u32 	%r280, [%rd6+224];
	xor.b32  	%r331, %r331, %r280;
	ld.global.u32 	%r281, [%rd6+228];
	xor.b32  	%r330, %r330, %r281;
	ld.global.u32 	%r282, [%rd6+232];
	xor.b32  	%r329, %r329, %r282;
	ld.global.u32 	%r283, [%rd6+236];
	xor.b32  	%r328, %r328, %r283;
$L__BB0_31:
	and.b32  	%r285, %r198, 4096;
	setp.eq.s32 	%p18, %r285, 0;
	@%p18 bra 	$L__BB0_33;
	ld.global.u32 	%r286, [%rd6+240];
	xor.b32  	%r332, %r332, %r286;
	ld.global.u32 	%r287, [%rd6+244];
	xor.b32  	%r331, %r331, %r287;
	ld.global.u32 	%r288, [%rd6+248];
	xor.b32  	%r330, %r330, %r288;
	ld.global.u32 	%r289, [%rd6+252];
	xor.b32  	%r329, %r329, %r289;
	ld.global.u32 	%r290, [%rd6+256];
	xor.b32  	%r328, %r328, %r290;
$L__BB0_33:
	and.b32  	%r292, %r198, 8192;
	setp.eq.s32 	%p19, %r292, 0;
	@%p19 bra 	$L__BB0_35;
	ld.global.u32 	%r293, [%rd6+260];
	xor.b32  	%r332, %r332, %r293;
	ld.global.u32 	%r294, [%rd6+264];
	xor.b32  	%r331, %r331, %r294;
	ld.global.u32 	%r295, [%rd6+268];
	xor.b32  	%r330, %r330, %r295;
	ld.global.u32 	%r296, [%rd6+272];
	xor.b32  	%r329, %r329, %r296;
	ld.global.u32 	%r297, [%rd6+276];
	xor.b32  	%r328, %r328, %r297;
$L__BB0_35:
	and.b32  	%r299, %r198, 16384;
	setp.eq.s32 	%p20, %r299, 0;
	@%p20 bra 	$L__BB0_37;
	ld.global.u32 	%r300, [%rd6+280];
	xor.b32  	%r332, %r332, %r300;
	ld.global.u32 	%r301, [%rd6+284];
	xor.b32  	%r331, %r331, %r301;
	ld.global.u32 	%r302, [%rd6+288];
	xor.b32  	%r330, %r330, %r302;
	ld.global.u32 	%r303, [%rd6+292];
	xor.b32  	%r329, %r329, %r303;
	ld.global.u32 	%r304, [%rd6+296];
	xor.b32  	%r328, %r328, %r304;
$L__BB0_37:
	and.b32  	%r306, %r198, 32768;
	setp.eq.s32 	%p21, %r306, 0;
	@%p21 bra 	$L__BB0_39;
	ld.global.u32 	%r307, [%rd6+300];
	xor.b32  	%r332, %r332, %r307;
	ld.global.u32 	%r308, [%rd6+304];
	xor.b32  	%r331, %r331, %r308;
	ld.global.u32 	%r309, [%rd6+308];
	xor.b32  	%r330, %r330, %r309;
	ld.global.u32 	%r310, [%rd6+312];
	xor.b32  	%r329, %r329, %r310;
	ld.global.u32 	%r311, [%rd6+316];
	xor.b32  	%r328, %r328, %r311;
$L__BB0_39:
	add.s32 	%r327, %r327, 16;
	setp.ne.s32 	%p22, %r327, 32;
	@%p22 bra 	$L__BB0_7;
	mad.lo.s32 	%r312, %r321, -31, %r12;
	add.s32 	%r321, %r312, 1;
	setp.ne.s32 	%p23, %r321, 5;
	@%p23 bra 	$L__BB0_6;
	st.u32 	[%rd8+4], %r332;
	st.u32 	[%rd8+8], %r331;
	st.u32 	[%rd8+12], %r330;
	st.u32 	[%rd8+16], %r329;
	st.u32 	[%rd8+20], %r328;
	add.s32 	%r315, %r315, 1;
	setp.lt.u32 	%p24, %r315, %r3;
	@%p24 bra 	$L__BB0_5;
$L__BB0_42:
	shr.u64 	%rd7, %rd18, 2;
	add.s32 	%r314, %r314, 1;
	setp.gt.u64 	%p25, %rd18, 3;
	mov.u64 	%rd18, %rd7;
	@%p25 bra 	$L__BB0_3;
$L__BB0_43:
	mov.b32 	%r313, 0;
	st.v2.u32 	[%rd8+24], {%r313, %r313};
	st.u32 	[%rd8+32], %r313;
	mov.b64 	%rd14, 0;
	st.u64 	[%rd8+40], %rd14;
$L__BB0_44:
	mul.wide.u32 	%rd15, %r1, 8;
	mov.u64 	%rd16, g_states;
	add.s64 	%rd17, %rd16, %rd15;
	st.global.u64 	[%rd17], %rd8;
	ret;

}
	// .globl	getVdispLine
.visible .entry getVdispLine(
	.param .u64 .ptr .align 1 getVdispLine_param_0,
	.param .u32 getVdispLine_param_1,
	.param .u32 getVdispLine_param_2,
	.param .u64 .ptr .align 1 getVdispLine_param_3,
	.param .u32 getVdispLine_param_4,
	.param .u64 .ptr .align 1 getVdispLine_param_5,
	.param .u64 .ptr .align 1 getVdispLine_param_6
)
{
	.reg .pred 	%p<48>;
	.reg .b32 	%r<273>;
	.reg .b32 	%f<173>;
	.reg .b64 	%rd<64>;
	.reg .b64 	%fd<2>;
	// demoted variable
	.shared .align 4 .b8 _ZZ12getVdispLineE10best_lines[12288];
	ld.param.u64 	%rd8, [getVdispLine_param_0];
	ld.param.u32 	%r88, [getVdispLine_param_1];
	ld.param.u32 	%r89, [getVdispLine_param_2];
	ld.param.u64 	%rd9, [getVdispLine_param_3];
	cvta.to.global.u64 	%rd1, %rd9;
	cvta.to.global.u64 	%rd2, %rd8;
	mov.u32 	%r1, %tid.x;
	mul.wide.u32 	%rd10, %r1, 8;
	mov.u64 	%rd11, g_states;
	add.s64 	%rd12, %rd11, %rd10;
	ld.global.u64 	%rd13, [%rd12];
	cvta.to.global.u64 	%rd14, %rd13;
	ld.global.v2.u32 	{%r2, %r242}, [%rd14];
	ld.global.v2.u32 	{%r240, %r270}, [%rd14+8];
	ld.global.v2.u32 	{%r271, %r272}, [%rd14+16];
	ld.global.v2.u32 	{%r8, %r9}, [%rd14+24];
	ld.global.f32 	%f1, [%rd14+32];
	ld.global.f64 	%fd1, [%rd14+40];
	mul.lo.s32 	%r10, %r89, %r88;
	setp.lt.s32 	%p1, %r89, 1;
	@%p1 bra 	$L__BB1_29;
	shl.b32 	%r11, %r89, 4;
	mov.f32 	%f172, 0f00000000;
	mov.b32 	%r236, 0;
	mul.wide.u32 	%rd4, %r89, 4;
	mov.u32 	%r237, %r2;
$L__BB1_2:
	mov.u32 	%r268, %r270;
	mov.u32 	%r270, %r272;
	mov.u32 	%r269, %r271;
	ld.param.u32 	%r235, [getVdispLine_param_4];
	setp.lt.s32 	%p5, %r10, 1;
	shr.u32 	%r158, %r242, 2;
	xor.b32  	%r159, %r158, %r242;
	shl.b32 	%r160, %r270, 4;
	shl.b32 	%r161, %r159, 1;
	xor.b32  	%r162, %r160, %r161;
	xor.b32  	%r163, %r162, %r270;
	xor.b32  	%r271, %r163, %r159;
	add.s32 	%r164, %r237, %r271;
	add.s32 	%r165, %r164, 362437;
	cvt.rn.f32.u32 	%f50, %r165;
	fma.rn.f32 	%f51, %f50, 0f2F800000, 0f2F000000;
	cvt.rn.f32.s32 	%f52, %r235;
	fma.rn.f32 	%f5, %f51, %f52, 0f3F800000;
	shr.u32 	%r166, %r240, 2;
	xor.b32  	%r167, %r166, %r240;
	shl.b32 	%r168, %r271, 4;
	shl.b32 	%r169, %r167, 1;
	xor.b32  	%r170, %r169, %r168;
	xor.b32  	%r171, %r170, %r167;
	xor.b32  	%r272, %r171, %r271;
	add.s32 	%r237, %r237, 724874;
	add.s32 	%r172, %r272, %r237;
	cvt.rn.f32.u32 	%f53, %r172;
	fma.rn.f32 	%f54, %f53, 0f2F800000, 0f2F000000;
	fma.rn.f32 	%f6, %f54, %f52, 0f3F800000;
	mov.b32 	%r245, 0;
	@%p5 bra 	$L__BB1_5;
	cvt.rzi.s32.f32 	%r22, %f5;
	mov.b32 	%r245, 0;
	mov.u32 	%r243, %r10;
$L__BB1_4:
	add.s32 	%r174, %r243, %r245;
	shr.u32 	%r175, %r174, 1;
	mul.wide.u32 	%rd15, %r175, 4;
	add.s64 	%rd16, %rd1, %rd15;
	ld.global.u32 	%r176, [%rd16];
	setp.gt.s32 	%p6, %r22, %r176;
	add.s32 	%r177, %r175, 1;
	selp.b32 	%r245, %r177, %r245, %p6;
	selp.b32 	%r243, %r243, %r175, %p6;
	setp.lt.s32 	%p7, %r245, %r243;
	@%p7 bra 	$L__BB1_4;
$L__BB1_5:
	mov.b32 	%r248, 0;
	@%p5 bra 	$L__BB1_8;
	cvt.rzi.s32.f32 	%r28, %f6;
	mov.b32 	%r248, 0;
	mov.u32 	%r246, %r10;
$L__BB1_7:
	add.s32 	%r180, %r246, %r248;
	shr.u32 	%r181, %r180, 1;
	mul.wide.u32 	%rd17, %r181, 4;
	add.s64 	%rd18, %rd1, %rd17;
	ld.global.u32 	%r182, [%rd18];
	setp.gt.s32 	%p9, %r28, %r182;
	add.s32 	%r183, %r181, 1;
	selp.b32 	%r248, %r183, %r248, %p9;
	selp.b32 	%r246, %r246, %r181, %p9;
	setp.lt.s32 	%p10, %r248, %r246;
	@%p10 bra 	$L__BB1_7;
$L__BB1_8:
	div.s32 	%r34, %r245, %r89;
	mul.lo.s32 	%r184, %r34, %r89;
	sub.s32 	%r35, %r245, %r184;
	div.s32 	%r36, %r248, %r89;
	mul.lo.s32 	%r185, %r36, %r89;
	sub.s32 	%r37, %r248, %r185;
	setp.eq.s32 	%p11, %r37, %r35;
	@%p11 bra 	$L__BB1_28;
	sub.s32 	%r187, %r36, %r34;
	cvt.rn.f32.s32 	%f56, %r187;
	sub.s32 	%r188, %r37, %r35;
	cvt.rn.f32.s32 	%f57, %r188;
	div.rn.f32 	%f7, %f56, %f57;
	cvt.rn.f32.s32 	%f58, %r34;
	cvt.rn.f32.s32 	%f59, %r35;
	mul.f32 	%f60, %f7, %f59;
	sub.f32 	%f8, %f58, %f60;
	mov.f32 	%f165, 0f00000000;
	mov.b32 	%r249, 0;
$L__BB1_10:
	cvt.rn.f32.u32 	%f61, %r249;
	fma.rn.f32 	%f62, %f7, %f61, %f8;
	cvt.rzi.s32.f32 	%r39, %f62;
	setp.lt.s32 	%p12, %r39, 0;
	setp.ge.s32 	%p13, %r39, %r88;
	or.pred  	%p14, %p12, %p13;
	@%p14 bra 	$L__BB1_27;
	max.u32 	%r252, %r39, 2;
	add.s32 	%r254, %r252, -2;
	add.s32 	%r189, %r39, 2;
	add.s32 	%r190, %r88, -1;
	min.s32 	%r42, %r190, %r189;
	setp.gt.s32 	%p15, %r254, %r42;
	@%p15 bra 	$L__BB1_26;
	sub.s32 	%r191, %r42, %r252;
	add.s32 	%r43, %r191, 3;
	add.s32 	%r192, %r191, 2;
	setp.lt.u32 	%p16, %r192, 15;
	@%p16 bra 	$L__BB1_16;
	mad.lo.s32 	%r251, %r89, %r254, %r249;
	and.b32  	%r193, %r43, -16;
	neg.s32 	%r250, %r193;
$L__BB1_14:
	.pragma "nounroll";
	mul.wide.s32 	%rd19, %r251, 4;
	add.s64 	%rd20, %rd2, %rd19;
	ld.global.u32 	%r194, [%rd20];
	cvt.rn.f32.s32 	%f64, %r194;
	add.f32 	%f65, %f165, %f64;
	mul.wide.u32 	%rd21, %r89, 4;
	add.s64 	%rd22, %rd20, %rd21;
	ld.global.u32 	%r195, [%rd22];
	cvt.rn.f32.s32 	%f66, %r195;
	add.f32 	%f67, %f65, %f66;
	add.s64 	%rd23, %rd22, %rd21;
	ld.global.u32 	%r196, [%rd23];
	cvt.rn.f32.s32 	%f68, %r196;
	add.f32 	%f69, %f67, %f68;
	add.s64 	%rd24, %rd23, %rd21;
	ld.global.u32 	%r197, [%rd24];
	cvt.rn.f32.s32 	%f70, %r197;
	add.f32 	%f71, %f69, %f70;
	add.s64 	%rd25, %rd24, %rd21;
	ld.global.u32 	%r198, [%rd25];
	cvt.rn.f32.s32 	%f72, %r198;
	add.f32 	%f73, %f71, %f72;
	add.s64 	%rd26, %rd25, %rd21;
	ld.global.u32 	%r199, [%rd26];
	cvt.rn.f32.s32 	%f74, %r199;
	add.f32 	%f75, %f73, %f74;
	add.s64 	%rd27, %rd26, %rd21;
	ld.global.u32 	%r200, [%rd27];
	cvt.rn.f32.s32 	%f76, %r200;
	add.f32 	%f77, %f75, %f76;
	add.s64 	%rd28, %rd27, %rd21;
	ld.global.u32 	%r201, [%rd28];
	cvt.rn.f32.s32 	%f78, %r201;
	add.f32 	%f79, %f77, %f78;
	add.s64 	%rd29, %rd28, %rd21;
	ld.global.u32 	%r202, [%rd29];
	cvt.rn.f32.s32 	%f80, %r202;
	add.f32 	%f81, %f79, %f80;
	add.s64 	%rd30, %rd29, %rd21;
	ld.global.u32 	%r203, [%rd30];
	cvt.rn.f32.s32 	%f82, %r203;
	add.f32 	%f83, %f81, %f82;
	add.s64 	%rd31, %rd30, %rd21;
	ld.global.u32 	%r204, [%rd31];
	cvt.rn.f32.s32 	%f84, %r204;
	add.f32 	%f85, %f83, %f84;
	add.s64 	%rd32, %rd31, %rd21;
	ld.global.u32 	%r205, [%rd32];
	cvt.rn.f32.s32 	%f86, %r205;
	add.f32 	%f87, %f85, %f86;
	add.s64 	%rd33, %rd32, %rd21;
	ld.global.u32 	%r206, [%rd33];
	cvt.rn.f32.s32 	%f88, %r206;
	add.f32 	%f89, %f87, %f88;
	add.s64 	%rd34, %rd33, %rd21;
	ld.global.u32 	%r207, [%rd34];
	cvt.rn.f32.s32 	%f90, %r207;
	add.f32 	%f91, %f89, %f90;
	add.s64 	%rd35, %rd34, %rd21;
	ld.global.u32 	%r208, [%rd35];
	cvt.rn.f32.s32 	%f92, %r208;
	add.f32 	%f93, %f91, %f92;
	add.s64 	%rd36, %rd35, %rd21;
	ld.global.u32 	%r209, [%rd36];
	cvt.rn.f32.s32 	%f94, %r209;
	add.f32 	%f165, %f93, %f94;
	add.s32 	%r252, %r252, 16;
	add.s32 	%r251, %r251, %r11;
	add.s32 	%r250, %r250, 16;
	setp.ne.s32 	%p17, %r250, 0;
	@%p17 bra 	$L__BB1_14;
	add.s32 	%r254, %r252, -2;
$L__BB1_16:
	and.b32  	%r210, %r43, 15;
	setp.eq.s32 	%p18, %r210, 0;
	@%p18 bra 	$L__BB1_26;
	and.b32  	%r211, %r43, 15;
	setp.lt.u32 	%p19, %r211, 8;
	@%p19 bra 	$L__BB1_19;
	mad.lo.s32 	%r212, %r254, %r89, %r249;
	mul.wide.s32 	%rd37, %r212, 4;
	add.s64 	%rd38, %rd2, %rd37;
	ld.global.u32 	%r213, [%rd38];
	cvt.rn.f32.s32 	%f96, %r213;
	add.f32 	%f97, %f165, %f96;
	mul.wide.u32 	%rd39, %r89, 4;
	add.s64 	%rd40, %rd38, %rd39;
	ld.global.u32 	%r214, [%rd40];
	cvt.rn.f32.s32 	%f98, %r214;
	add.f32 	%f99, %f97, %f98;
	add.s64 	%rd41, %rd40, %rd39;
	ld.global.u32 	%r215, [%rd41];
	cvt.rn.f32.s32 	%f100, %r215;
	add.f32 	%f101, %f99, %f100;
	add.s64 	%rd42, %rd41, %rd39;
	ld.global.u32 	%r216, [%rd42];
	cvt.rn.f32.s32 	%f102, %r216;
	add.f32 	%f103, %f101, %f102;
	add.s64 	%rd43, %rd42, %rd39;
	ld.global.u32 	%r217, [%rd43];
	cvt.rn.f32.s32 	%f104, %r217;
	add.f32 	%f105, %f103, %f104;
	add.s64 	%rd44, %rd43, %rd39;
	ld.global.u32 	%r218, [%rd44];
	cvt.rn.f32.s32 	%f106, %r218;
	add.f32 	%f107, %f105, %f106;
	add.s64 	%rd45, %rd44, %rd39;
	ld.global.u32 	%r219, [%rd45];
	cvt.rn.f32.s32 	%f108, %r219;
	add.f32 	%f109, %f107, %f108;
	add.s64 	%rd46, %rd45, %rd39;
	ld.global.u32 	%r220, [%rd46];
	cvt.rn.f32.s32 	%f110, %r220;
	add.f32 	%f165, %f109, %f110;
	add.s32 	%r254, %r254, 8;
$L__BB1_19:
	and.b32  	%r221, %r43, 7;
	setp.eq.s32 	%p20, %r221, 0;
	@%p20 bra 	$L__BB1_26;
	and.b32  	%r56, %r43, 3;
	and.b32  	%r222, %r43, 7;
	setp.lt.u32 	%p21, %r222, 4;
	@%p21 bra 	$L__BB1_22;
	mad.lo.s32 	%r223, %r254, %r89, %r249;
	mul.wide.s32 	%rd47, %r223, 4;
	add.s64 	%rd48, %rd2, %rd47;
	ld.global.u32 	%r224, [%rd48];
	cvt.rn.f32.s32 	%f112, %r224;
	add.f32 	%f113, %f165, %f112;
	mul.wide.u32 	%rd49, %r89, 4;
	add.s64 	%rd50, %rd48, %rd49;
	ld.global.u32 	%r225, [%rd50];
	cvt.rn.f32.s32 	%f114, %r225;
	add.f32 	%f115, %f113, %f114;
	add.s64 	%rd51, %rd50, %rd49;
	ld.global.u32 	%r226, [%rd51];
	cvt.rn.f32.s32 	%f116, %r226;
	add.f32 	%f117, %f115, %f116;
	add.s64 	%rd52, %rd51, %rd49;
	ld.global.u32 	%r227, [%rd52];
	cvt.rn.f32.s32 	%f118, %r227;
	add.f32 	%f165, %f117, %f118;
	add.s32 	%r254, %r254, 4;
$L__BB1_22:
	setp.eq.s32 	%p22, %r56, 0;
	@%p22 bra 	$L__BB1_26;
	mad.lo.s32 	%r228, %r254, %r89, %r249;
	mul.wide.s32 	%rd53, %r228, 4;
	add.s64 	%rd3, %rd2, %rd53;
	ld.global.u32 	%r229, [%rd3];
	cvt.rn.f32.s32 	%f119, %r229;
	add.f32 	%f165, %f165, %f119;
	setp.eq.s32 	%p23, %r56, 1;
	@%p23 bra 	$L__BB1_26;
	add.s64 	%rd5, %rd3, %rd4;
	ld.global.u32 	%r230, [%rd5];
	cvt.rn.f32.s32 	%f120, %r230;
	add.f32 	%f165, %f165, %f120;
	setp.eq.s32 	%p24, %r56, 2;
	@%p24 bra 	$L__BB1_26;
	add.s64 	%rd54, %rd5, %rd4;
	ld.global.u32 	%r231, [%rd54];
	cvt.rn.f32.s32 	%f121, %r231;
	add.f32 	%f165, %f165, %f121;
$L__BB1_26:
	add.s32 	%r249, %r249, 1;
	setp.ne.s32 	%p25, %r249, %r89;
	@%p25 bra 	$L__BB1_10;
$L__BB1_27:
	setp.gt.f32 	%p26, %f165, %f172;
	selp.f32 	%f170, %f7, %f170, %p26;
	selp.f32 	%f171, %f8, %f171, %p26;
	selp.f32 	%f172, %f165, %f172, %p26;
$L__BB1_28:
	add.s32 	%r236, %r236, 1;
	setp.eq.s32 	%p27, %r236, 100;
	mov.u32 	%r240, %r269;
	mov.u32 	%r242, %r268;
	@%p27 bra 	$L__BB1_34;
	bra.uni 	$L__BB1_2;
$L__BB1_29:
	setp.gt.s32 	%p2, %r10, 0;
	@%p2 bra 	$L__BB1_32;
	mov.b32 	%r262, 0;
	mov.u32 	%r268, %r242;
	mov.u32 	%r269, %r240;
$L__BB1_31:
	shr.u32 	%r92, %r268, 2;
	xor.b32  	%r93, %r92, %r268;
	shl.b32 	%r94, %r272, 4;
	shl.b32 	%r95, %r93, 1;
	xor.b32  	%r96, %r94, %r95;
	xor.b32  	%r97, %r96, %r272;
	xor.b32  	%r98, %r97, %r93;
	shr.u32 	%r99, %r269, 2;
	xor.b32  	%r100, %r99, %r269;
	shl.b32 	%r101, %r98, 4;
	shl.b32 	%r102, %r100, 1;
	xor.b32  	%r103, %r102, %r101;
	xor.b32  	%r104, %r103, %r100;
	xor.b32  	%r105, %r104, %r98;
	shr.u32 	%r106, %r270, 2;
	xor.b32  	%r107, %r106, %r270;
	shl.b32 	%r108, %r105, 4;
	shl.b32 	%r109, %r107, 1;
	xor.b32  	%r110, %r108, %r109;
	xor.b32  	%r111, %r110, %r105;
	xor.b32  	%r112, %r111, %r107;
	shr.u32 	%r113, %r271, 2;
	xor.b32  	%r114, %r113, %r271;
	shl.b32 	%r115, %r112, 4;
	shl.b32 	%r116, %r114, 1;
	xor.b32  	%r117, %r116, %r115;
	xor.b32  	%r118, %r117, %r114;
	xor.b32  	%r268, %r118, %r112;
	shr.u32 	%r119, %r272, 2;
	xor.b32  	%r120, %r119, %r272;
	shl.b32 	%r121, %r268, 4;
	shl.b32 	%r122, %r120, 1;
	xor.b32  	%r123, %r121, %r122;
	xor.b32  	%r124, %r123, %r268;
	xor.b32  	%r269, %r124, %r120;
	shr.u32 	%r125, %r98, 2;
	xor.b32  	%r126, %r125, %r98;
	shl.b32 	%r127, %r269, 4;
	shl.b32 	%r128, %r126, 1;
	xor.b32  	%r129, %r128, %r127;
	xor.b32  	%r130, %r129, %r126;
	xor.b32  	%r270, %r130, %r269;
	shr.u32 	%r131, %r105, 2;
	xor.b32  	%r132, %r131, %r105;
	shl.b32 	%r133, %r270, 4;
	shl.b32 	%r134, %r132, 1;
	xor.b32  	%r135, %r133, %r134;
	xor.b32  	%r136, %r135, %r270;
	xor.b32  	%r271, %r136, %r132;
	shr.u32 	%r137, %r112, 2;
	xor.b32  	%r138, %r137, %r112;
	shl.b32 	%r139, %r271, 4;
	shl.b32 	%r140, %r138, 1;
	xor.b32  	%r141, %r140, %r139;
	xor.b32  	%r142, %r141, %r138;
	xor.b32  	%r272, %r142, %r271;
	add.s32 	%r262, %r262, 4;
	setp.ne.s32 	%p3, %r262, 100;
	mov.f32 	%f172, 0f00000000;
	@%p3 bra 	$L__BB1_31;
	bra.uni 	$L__BB1_34;
$L__BB1_32:
	mov.b32 	%r256, 0;
$L__BB1_33:
	mov.u32 	%r268, %r270;
	mov.u32 	%r270, %r272;
	mov.u32 	%r269, %r271;
	shr.u32 	%r144, %r242, 2;
	xor.b32  	%r145, %r144, %r242;
	shl.b32 	%r146, %r270, 4;
	shl.b32 	%r147, %r145, 1;
	xor.b32  	%r148, %r146, %r147;
	xor.b32  	%r149, %r148, %r270;
	xor.b32  	%r271, %r149, %r145;
	shr.u32 	%r150, %r240, 2;
	xor.b32  	%r151, %r150, %r240;
	shl.b32 	%r152, %r271, 4;
	shl.b32 	%r153, %r151, 1;
	xor.b32  	%r154, %r153, %r152;
	xor.b32  	%r155, %r154, %r151;
	xor.b32  	%r272, %r155, %r271;
	add.s32 	%r256, %r256, 1;
	setp.eq.s32 	%p4, %r256, 100;
	mov.f32 	%f172, 0f00000000;
	mov.u32 	%r240, %r269;
	mov.u32 	%r242, %r268;
	@%p4 bra 	$L__BB1_34;
	bra.uni 	$L__BB1_33;
$L__BB1_34:
	mov.u32 	%r232, _ZZ12getVdispLineE10best_lines;
	mad.lo.s32 	%r87, %r1, 12, %r232;
	st.shared.f32 	[%r87], %f170;
	st.shared.f32 	[%r87+4], %f171;
	st.shared.f32 	[%r87+8], %f172;
	bar.sync 	0;
	setp.gt.u32 	%p28, %r1, 511;
	@%p28 bra 	$L__BB1_37;
	ld.shared.f32 	%f122, [%r87+8];
	ld.shared.f32 	%f34, [%r87+6152];
	setp.geu.f32 	%p29, %f122, %f34;
	@%p29 bra 	$L__BB1_37;
	ld.shared.f32 	%f123, [%r87+6144];
	st.shared.f32 	[%r87], %f123;
	ld.shared.f32 	%f124, [%r87+6148];
	st.shared.f32 	[%r87+4], %f124;
	st.shared.f32 	[%r87+8], %f34;
$L__BB1_37:
	bar.sync 	0;
	setp.gt.u32 	%p30, %r1, 255;
	@%p30 bra 	$L__BB1_40;
	ld.shared.f32 	%f125, [%r87+8];
	ld.shared.f32 	%f35, [%r87+3080];
	setp.geu.f32 	%p31, %f125, %f35;
	@%p31 bra 	$L__BB1_40;
	ld.shared.f32 	%f126, [%r87+3072];
	st.shared.f32 	[%r87], %f126;
	ld.shared.f32 	%f127, [%r87+3076];
	st.shared.f32 	[%r87+4], %f127;
	st.shared.f32 	[%r87+8], %f35;
$L__BB1_40:
	bar.sync 	0;
	setp.gt.u32 	%p32, %r1, 127;
	@%p32 bra 	$L__BB1_43;
	ld.shared.f32 	%f128, [%r87+8];
	ld.shared.f32 	%f36, [%r87+1544];
	setp.geu.f32 	%p33, %f128, %f36;
	@%p33 bra 	$L__BB1_43;
	ld.shared.f32 	%f129, [%r87+1536];
	st.shared.f32 	[%r87], %f129;
	ld.shared.f32 	%f130, [%r87+1540];
	st.shared.f32 	[%r87+4], %f130;
	st.shared.f32 	[%r87+8], %f36;
$L__BB1_43:
	bar.sync 	0;
	setp.gt.u32 	%p34, %r1, 63;
	@%p34 bra 	$L__BB1_46;
	ld.shared.f32 	%f131, [%r87+8];
	ld.shared.f32 	%f37, [%r87+776];
	setp.geu.f32 	%p35, %f131, %f37;
	@%p35 bra 	$L__BB1_46;
	ld.shared.f32 	%f132, [%r87+768];
	st.shared.f32 	[%r87], %f132;
	ld.shared.f32 	%f133, [%r87+772];
	st.shared.f32 	[%r87+4], %f133;
	st.shared.f32 	[%r87+8], %f37;
$L__BB1_46:
	bar.sync 	0;
	setp.gt.u32 	%p36, %r1, 31;
	@%p36 bra 	$L__BB1_49;
	ld.shared.f32 	%f134, [%r87+8];
	ld.shared.f32 	%f38, [%r87+392];
	setp.geu.f32 	%p37, %f134, %f38;
	@%p37 bra 	$L__BB1_49;
	ld.shared.f32 	%f135, [%r87+384];
	st.shared.f32 	[%r87], %f135;
	ld.shared.f32 	%f136, [%r87+388];
	st.shared.f32 	[%r87+4], %f136;
	st.shared.f32 	[%r87+8], %f38;
$L__BB1_49:
	bar.sync 	0;
	setp.gt.u32 	%p38, %r1, 15;
	@%p38 bra 	$L__BB1_52;
	ld.shared.f32 	%f137, [%r87+8];
	ld.shared.f32 	%f39, [%r87+200];
	setp.geu.f32 	%p39, %f137, %f39;
	@%p39 bra 	$L__BB1_52;
	ld.shared.f32 	%f138, [%r87+192];
	st.shared.f32 	[%r87], %f138;
	ld.shared.f32 	%f139, [%r87+196];
	st.shared.f32 	[%r87+4], %f139;
	st.shared.f32 	[%r87+8], %f39;
$L__BB1_52:
	bar.sync 	0;
	setp.gt.u32 	%p40, %r1, 7;
	@%p40 bra 	$L__BB1_55;
	ld.shared.f32 	%f140, [%r87+8];
	ld.shared.f32 	%f40, [%r87+104];
	setp.geu.f32 	%p41, %f140, %f40;
	@%p41 bra 	$L__BB1_55;
	ld.shared.f32 	%f141, [%r87+96];
	st.shared.f32 	[%r87], %f141;
	ld.shared.f32 	%f142, [%r87+100];
	st.shared.f32 	[%r87+4], %f142;
	st.shared.f32 	[%r87+8], %f40;
$L__BB1_55:
	bar.sync 	0;
	setp.gt.u32 	%p42, %r1, 3;
	@%p42 bra 	$L__BB1_58;
	ld.shared.f32 	%f143, [%r87+8];
	ld.shared.f32 	%f41, [%r87+56];
	setp.geu.f32 	%p43, %f143, %f41;
	@%p43 bra 	$L__BB1_58;
	ld.shared.f32 	%f144, [%r87+48];
	st.shared.f32 	[%r87], %f144;
	ld.shared.f32 	%f145, [%r87+52];
	st.shared.f32 	[%r87+4], %f145;
	st.shared.f32 	[%r87+8], %f41;
$L__BB1_58:
	bar.sync 	0;
	setp.gt.u32 	%p44, %r1, 1;
	@%p44 bra 	$L__BB1_61;
	ld.shared.f32 	%f146, [%r87+8];
	ld.shared.f32 	%f42, [%r87+32];
	setp.geu.f32 	%p45, %f146, %f42;
	@%p45 bra 	$L__BB1_61;
	ld.shared.f32 	%f147, [%r87+24];
	st.shared.f32 	[%r87], %f147;
	ld.shared.f32 	%f148, [%r87+28];
	st.shared.f32 	[%r87+4], %f148;
	st.shared.f32 	[%r87+8], %f42;
$L__BB1_61:
	bar.sync 	0;
	setp.ne.s32 	%p46, %r1, 0;
	@%p46 bra 	$L__BB1_65;
	ld.shared.f32 	%f149, [%r87+8];
	ld.shared.f32 	%f43, [_ZZ12getVdispLineE10best_lines+20];
	setp.geu.f32 	%p47, %f149, %f43;
	@%p47 bra 	$L__BB1_64;
	ld.shared.f32 	%f150, [_ZZ12getVdispLineE10best_lines+12];
	st.shared.f32 	[%r87], %f150;
	ld.shared.f32 	%f151, [_ZZ12getVdispLineE10best_lines+16];
	st.shared.f32 	[%r87+4], %f151;
	st.shared.f32 	[%r87+8], %f43;
$L__BB1_64:
	ld.param.u64 	%rd63, [getVdispLine_param_6];
	ld.param.u64 	%rd62, [getVdispLine_param_5];
	ld.shared.f32 	%f152, [_ZZ12getVdispLineE10best_lines];
	cvta.to.global.u64 	%rd55, %rd62;
	st.global.f32 	[%rd55], %f152;
	ld.shared.f32 	%f153, [_ZZ12getVdispLineE10best_lines+4];
	cvta.to.global.u64 	%rd56, %rd63;
	st.global.f32 	[%rd56], %f153;
$L__BB1_65:
	add.s32 	%r233, %r2, 72487400;
	mov.u32 	%r234, %tid.x;
	mul.wide.u32 	%rd57, %r234, 8;
	mov.u64 	%rd58, g_states;
	add.s64 	%rd59, %rd58, %rd57;
	ld.global.u64 	%rd60, [%rd59];
	cvta.to.global.u64 	%rd61, %rd60;
	st.global.v2.u32 	[%rd61], {%r233, %r268};
	st.global.v2.u32 	[%rd61+8], {%r269, %r270};
	st.global.v2.u32 	[%rd61+16], {%r271, %r272};
	st.global.v2.u32 	[%rd61+24], {%r8, %r9};
	st.global.f32 	[%rd61+32], %f1;
	st.global.f64 	[%rd61+40], %fd1;
	ret;

}


// ===== COMPILED SASS (sm_100) =====

	.target	sm_100

	.elftype	@"ET_EXEC"


//--------------------- .note.nv.tkinfo           --------------------------
	.section	.note.nv.tkinfo,"",@"SHT_NOTE"
	.sectionflags	@"SHF_NOTE_NV_TKINFO"
	.tkinfo
        /*0018*/ 	.word	0x00000002
        /*0030*/ 	.string	""
        /*0030*/ 	.string	"ptxas"
        /*0030*/ 	.string	"Cuda compilation tools, release 13.0, V13.0.88"
        /*0030*/ 	.string	"Build cuda_13.0.r13.0/compiler.36424714_0"
        /*0030*/ 	.string	"-arch sm_100 -m 64 "



//--------------------- .note.nv.cuinfo           --------------------------
	.section	.note.nv.cuinfo,"",@"SHT_NOTE"
	.sectionflags	@"SHF_NOTE_NV_CUINFO"
        /*0018*/ 	.short	0x0002
        /*001a*/ 	.short	0x0064
        /*001c*/ 	.short	0x0082
	.zero		2


//--------------------- .nv.info                  --------------------------
	.section	.nv.info,"",@"SHT_CUDA_INFO"
	.align	4


	//----- nvinfo : EIATTR_REGCOUNT
	.align		4
        /*0000*/ 	.byte	0x04, 0x2f
        /*0002*/ 	.short	(.L_11 - .L_10)
	.align		4
.L_10:
        /*0004*/ 	.word	index@(initkernels)
        /*0008*/ 	.word	0x0000001f


	//----- nvinfo : EIATTR_FRAME_SIZE
	.align		4
.L_11:
        /*000c*/ 	.byte	0x04, 0x11
        /*000e*/ 	.short	(.L_13 - .L_12)
	.align		4
.L_12:
        /*0010*/ 	.word	index@(initkernels)
        /*0014*/ 	.word	0x00000000


	//----- nvinfo : EIATTR_REGCOUNT
	.align		4
.L_13:
        /*0018*/ 	.byte	0x04, 0x2f
        /*001a*/ 	.short	(.L_15 - .L_14)
	.align		4
.L_14:
        /*001c*/ 	.word	index@(getVdispLine)
        /*0020*/ 	.word	0x00000028


	//----- nvinfo : EIATTR_FRAME_SIZE
	.align		4
.L_15:
        /*0024*/ 	.byte	0x04, 0x11
        /*0026*/ 	.short	(.L_17 - .L_16)
	.align		4
.L_16:
        /*0028*/ 	.word	index@($__internal_0_$__cuda_sm3x_div_rn_noftz_f32_slowpath)
        /*002c*/ 	.word	0x00000000


	//----- nvinfo : EIATTR_FRAME_SIZE
	.align		4
.L_17:
        /*0030*/ 	.byte	0x04, 0x11
        /*0032*/ 	.short	(.L_19 - .L_18)
	.align		4
.L_18:
        /*0034*/ 	.word	index@(getVdispLine)
        /*0038*/ 	.word	0x00000000


	//----- nvinfo : EIATTR_MIN_STACK_SIZE
	.align		4
.L_19:
        /*003c*/ 	.byte	0x04, 0x12
        /*003e*/ 	.short	(.L_21 - .L_20)
	.align		4
.L_20:
        /*0040*/ 	.word	index@(getVdispLine)
        /*0044*/ 	.word	0x00000000


	//----- nvinfo : EIATTR_MIN_STACK_SIZE
	.align		4
.L_21:
        /*0048*/ 	.byte	0x04, 0x12
        /*004a*/ 	.short	(.L_23 - .L_22)
	.align		4
.L_22:
        /*004c*/ 	.word	index@(initkernels)
        /*0050*/ 	.word	0x00000000
.L_23:


//--------------------- .nv.compat                --------------------------
	.section	.nv.compat,"",@"SHT_CUDA_COMPAT_INFO"
	.align	4
        /*0000*/ 	.byte	0x02, 0x09, 0x00, 0x00, 0x02, 0x02, 0x01, 0x00, 0x02, 0x05, 0x05, 0x00, 0x03, 0x07, 0x01, 0x01
        /*0010*/ 	.byte	0x02, 0x03, 0x00, 0x00, 0x02, 0x06, 0x01, 0x00, 0x04, 0x0b, 0x08, 0x00, 0x01, 0x00, 0x00, 0x00
        /*0020*/ 	.byte	0x00, 0x00, 0x00, 0x00


//--------------------- .nv.info.getVdispLine     --------------------------
	.section	.nv.info.getVdispLine,"",@"SHT_CUDA_INFO"
	.sectionflags	@""
	.align	4


	//----- nvinfo : EIATTR_CUDA_API_VERSION
	.align		4
        /*0000*/ 	.byte	0x04, 0x37
        /*0002*/ 	.short	(.L_25 - .L_24)
.L_24:
        /*0004*/ 	.word	0x00000082


	//----- nvinfo : EIATTR_KPARAM_INFO
	.align		4
.L_25:
        /*0008*/ 	.byte	0x04, 0x17
        /*000a*/ 	.short	(.L_27 - .L_26)
.L_26:
        /*000c*/ 	.word	0x00000000
        /*0010*/ 	.short	0x0006
        /*0012*/ 	.short	0x0028
        /*0014*/ 	.byte	0x00, 0xf5, 0x21, 0x00


	//----- nvinfo : EIATTR_KPARAM_INFO
	.align		4
.L_27:
        /*0018*/ 	.byte	0x04, 0x17
        /*001a*/ 	.short	(.L_29 - .L_28)
.L_28:
        /*001c*/ 	.word	0x00000000
        /*0020*/ 	.short	0x0005
        /*0022*/ 	.short	0x0020
        /*0024*/ 	.byte	0x00, 0xf5, 0x21, 0x00


	//----- nvinfo : EIATTR_KPARAM_INFO
	.align		4
.L_29:
        /*0028*/ 	.byte	0x04, 0x17
        /*002a*/ 	.short	(.L_31 - .L_30)
.L_30:
        /*002c*/ 	.word	0x00000000
        /*0030*/ 	.short	0x0004
        /*0032*/ 	.short	0x0018
        /*0034*/ 	.byte	0x00, 0xf0, 0x11, 0x00


	//----- nvinfo : EIATTR_KPARAM_INFO
	.align		4
.L_31:
        /*0038*/ 	.byte	0x04, 0x17
        /*003a*/ 	.short	(.L_33 - .L_32)
.L_32:
        /*003c*/ 	.word	0x00000000
        /*0040*/ 	.short	0x0003
        /*0042*/ 	.short	0x0010
        /*0044*/ 	.byte	0x00, 0xf5, 0x21, 0x00


	//----- nvinfo : EIATTR_KPARAM_INFO
	.align		4
.L_33:
        /*0048*/ 	.byte	0x04, 0x17
        /*004a*/ 	.short	(.L_35 - .L_34)
.L_34:
        /*004c*/ 	.word	0x00000000
        /*0050*/ 	.short	0x0002
        /*0052*/ 	.short	0x000c
        /*0054*/ 	.byte	0x00, 0xf0, 0x11, 0x00


	//----- nvinfo : EIATTR_KPARAM_INFO
	.align		4
.L_35:
        /*0058*/ 	.byte	0x04, 0x17
        /*005a*/ 	.short	(.L_37 - .L_36)
.L_36:
        /*005c*/ 	.word	0x00000000
        /*0060*/ 	.short	0x0001
        /*0062*/ 	.short	0x0008
        /*0064*/ 	.byte	0x00, 0xf0, 0x11, 0x00


	//----- nvinfo : EIATTR_KPARAM_INFO
	.align		4
.L_37:
        /*0068*/ 	.byte	0x04, 0x17
        /*006a*/ 	.short	(.L_39 - .L_38)
.L_38:
        /*006c*/ 	.word	0x00000000
        /*0070*/ 	.short	0x0000
        /*0072*/ 	.short	0x0000
        /*0074*/ 	.byte	0x00, 0xf5, 0x21, 0x00


	//----- nvinfo : EIATTR_SPARSE_MMA_MASK
	.align		4
.L_39:
        /*0078*/ 	.byte	0x03, 0x50
        /*007a*/ 	.short	0x0000


	//----- nvinfo : EIATTR_MAXREG_COUNT
	.align		4
        /*007c*/ 	.byte	0x03, 0x1b
        /*007e*/ 	.short	0x00ff


	//----- nvinfo : EIATTR_NUM_BARRIERS
	.align		4
        /*0080*/ 	.byte	0x02, 0x4c
        /*0082*/ 	.byte	0x01
	.zero		1


	//----- nvinfo : EIATTR_MERCURY_ISA_VERSION
	.align		4
        /*0084*/ 	.byte	0x03, 0x5f
        /*0086*/ 	.short	0x0101


	//----- nvinfo : EIATTR_VRC_CTA_INIT_COUNT
	.align		4
        /*0088*/ 	.byte	0x02, 0x4a
	.zero		1
	.zero		1


	//----- nvinfo : EIATTR_EXIT_INSTR_OFFSETS
	.align		4
        /*008c*/ 	.byte	0x04, 0x1c
        /*008e*/ 	.short	(.L_41 - .L_40)


	//   ....[0]....
.L_40:
        /*0090*/ 	.word	0x00003120


	//----- nvinfo : EIATTR_CRS_STACK_SIZE
	.align		4
.L_41:
        /*0094*/ 	.byte	0x04, 0x1e
        /*0096*/ 	.short	(.L_43 - .L_42)
.L_42:
        /*0098*/ 	.word	0x00000000


	//----- nvinfo : EIATTR_CBANK_PARAM_SIZE
	.align		4
.L_43:
        /*009c*/ 	.byte	0x03, 0x19
        /*009e*/ 	.short	0x0030


	//----- nvinfo : EIATTR_PARAM_CBANK
	.align		4
        /*00a0*/ 	.byte	0x04, 0x0a
        /*00a2*/ 	.short	(.L_45 - .L_44)
	.align		4
.L_44:
        /*00a4*/ 	.word	index@(.nv.constant0.getVdispLine)
        /*00a8*/ 	.short	0x0380
        /*00aa*/ 	.short	0x0030


	//----- nvinfo : EIATTR_SW_WAR
	.align		4
.L_45:
        /*00ac*/ 	.byte	0x04, 0x36
        /*00ae*/ 	.short	(.L_47 - .L_46)
.L_46:
        /*00b0*/ 	.word	0x00000008
.L_47:


//--------------------- .nv.info.initkernels      --------------------------
	.section	.nv.info.initkernels,"",@"SHT_CUDA_INFO"
	.sectionflags	@""
	.align	4


	//----- nvinfo : EIATTR_CUDA_API_VERSION
	.align		4
        /*0000*/ 	.byte	0x04, 0x37
        /*0002*/ 	.short	(.L_49 - .L_48)
.L_48:
        /*0004*/ 	.word	0x00000082


	//----- nvinfo : EIATTR_KPARAM_INFO
	.align		4
.L_49:
        /*0008*/ 	.byte	0x04, 0x17
        /*000a*/ 	.short	(.L_51 - .L_50)
.L_50:
        /*000c*/ 	.word	0x00000000
        /*0010*/ 	.short	0x0000
        /*0012*/ 	.short	0x0000
        /*0014*/ 	.byte	0x00, 0xf0, 0x11, 0x00


	//----- nvinfo : EIATTR_SPARSE_MMA_MASK
	.align		4
.L_51:
        /*0018*/ 	.byte	0x03, 0x50
        /*001a*/ 	.short	0x0000


	//----- nvinfo : EIATTR_MAXREG_COUNT
	.align		4
        /*001c*/ 	.byte	0x03, 0x1b
        /*001e*/ 	.short	0x00ff


	//----- nvinfo : EIATTR_EXTERNS
	.align		4
        /*0020*/ 	.byte	0x04, 0x0f
        /*0022*/ 	.short	(.L_53 - .L_52)


	//   ....[0]....
	.align		4
.L_52:
        /*0024*/ 	.word	index@(malloc)


	//----- nvinfo : EIATTR_MERCURY_ISA_VERSION
	.align		4
.L_53:
        /*0028*/ 	.byte	0x03, 0x5f
        /*002a*/ 	.short	0x0101


	//----- nvinfo : EIATTR_VRC_CTA_INIT_COUNT
	.align		4
        /*002c*/ 	.byte	0x02, 0x4a
	.zero		1
	.zero		1


	//----- nvinfo : EIATTR_SYSCALL_OFFSETS
	.align		4
        /*0030*/ 	.byte	0x04, 0x46
        /*0032*/ 	.short	(.L_55 - .L_54)


	//   ....[0]....
.L_54:
        /*0034*/ 	.word	0x00000060


	//----- nvinfo : EIATTR_EXIT_INSTR_OFFSETS
	.align		4
.L_55:
        /*0038*/ 	.byte	0x04, 0x1c
        /*003a*/ 	.short	(.L_57 - .L_56)


	//   ....[0]....
.L_56:
        /*003c*/ 	.word	0x00001ad0


	//----- nvinfo : EIATTR_CRS_STACK_SIZE
	.align		4
.L_57:
        /*0040*/ 	.byte	0x04, 0x1e
        /*0042*/ 	.short	(.L_59 - .L_58)
.L_58:
        /*0044*/ 	.word	0x00000000


	//----- nvinfo : EIATTR_CBANK_PARAM_SIZE
	.align		4
.L_59:
        /*0048*/ 	.byte	0x03, 0x19
        /*004a*/ 	.short	0x0004


	//----- nvinfo : EIATTR_PARAM_CBANK
	.align		4
        /*004c*/ 	.byte	0x04, 0x0a
        /*004e*/ 	.short	(.L_61 - .L_60)
	.align		4
.L_60:
        /*0050*/ 	.word	index@(.nv.constant0.initkernels)
        /*0054*/ 	.short	0x0380
        /*0056*/ 	.short	0x0004


	//----- nvinfo : EIATTR_SW_WAR
	.align		4
.L_61:
        /*0058*/ 	.byte	0x04, 0x36
        /*005a*/ 	.short	(.L_63 - .L_62)
.L_62:
        /*005c*/ 	.word	0x00000008
.L_63:


//--------------------- .nv.callgraph             --------------------------
	.section	.nv.callgraph,"",@"SHT_CUDA_CALLGRAPH"
	.align	4
	.sectionentsize	8
	.align		4
        /*0000*/ 	.word	0x00000000
	.align		4
        /*0004*/ 	.word	0xffffffff
	.align		4
        /*0008*/ 	.word	index@(initkernels)
	.align		4
        /*000c*/ 	.word	index@(malloc)
	.align		4
        /*0010*/ 	.word	0x00000000
	.align		4
        /*0014*/ 	.word	0xfffffffe
	.align		4
        /*0018*/ 	.word	0x00000000
	.align		4
        /*001c*/ 	.word	0xfffffffd
	.align		4
        /*0020*/ 	.word	0x00000000
	.align		4
        /*0024*/ 	.word	0xfffffffc


//--------------------- .nv.constant4             --------------------------
	.section	.nv.constant4,"a",@progbits
	.align	8
	.align		8
.nv.constant4:
        /*0000*/ 	.dword	precalc_xorwow_matrix
	.align		8
        /*0008*/ 	.dword	precalc_xorwow_offset_matrix
	.align		8
        /*0010*/ 	.dword	mrg32k3aM1
	.align		8
        /*0018*/ 	.dword	mrg32k3aM2
	.align		8
        /*0020*/ 	.dword	mrg32k3aM1SubSeq
	.align		8
        /*0028*/ 	.dword	mrg32k3aM2SubSeq
	.align		8
        /*0030*/ 	.dword	mrg32k3aM1Seq
	.align		8
        /*0038*/ 	.dword	mrg32k3aM2Seq
	.align		8
        /*0040*/ 	.dword	g_states
	.align		8
        /*0048*/ 	.dword	malloc


//--------------------- .nv.constant3             --------------------------
	.section	.nv.constant3,"a",@progbits
	.align	8
.nv.constant3:
	.type		__cr_lgamma_table,@object
	.size		__cr_lgamma_table,(.L_8 - __cr_lgamma_table)
__cr_lgamma_table:
        /*0000*/ 	.byte	0x00, 0x00, 0x00, 0x00, 0x00, 0x00, 0x00, 0x00, 0x00, 0x00, 0x00, 0x00, 0x00, 0x00, 0x00, 0x00
        /*0010*/ 	.byte	0xef, 0x39, 0xfa, 0xfe, 0x42, 0x2e, 0xe6, 0x3f, 0x02, 0x20, 0x2a, 0xfa, 0x0b, 0xab, 0xfc, 0x3f
        /*0020*/ 	.byte	0xf9, 0x2c, 0x92, 0x7c, 0xa7, 0x6c, 0x09, 0x40, 0xc9, 0x79, 0x44, 0x3c, 0x64, 0x26, 0x13, 0x40
        /*0030*/ 	.byte	0xca, 0x01, 0xcf, 0x3a, 0x27, 0x51, 0x1a, 0x40, 0x30, 0xcc, 0x2d, 0xf3, 0xe1, 0x0c, 0x21, 0x40
        /*0040*/ 	.byte	0x0d, 0xb7, 0xfc, 0x82, 0x8e, 0x35, 0x25, 0x40
.L_8:


//--------------------- .text.getVdispLine        --------------------------
	.section	.text.getVdispLine,"ax",@progbits
	.align	128
        .global         getVdispLine
        .type           getVdispLine,@function
        .size           getVdispLine,(.L_x_73 - getVdispLine)
        .other          getVdispLine,@"STO_CUDA_ENTRY STV_DEFAULT"
getVdispLine:
.text.getVdispLine:
[----:B------:R-:W-:Y:S01]  /*0000*/  LDC R1, c[0x0][0x37c] ;  /* 0x0000df00ff017b82 */ /* 0x000fe20000000800 */
[----:B------:R-:W0:Y:S07]  /*0010*/  S2R R5, SR_TID.X ;  /* 0x0000000000057919 */ /* 0x000e2e0000002100 */
[----:B------:R-:W0:Y:S01]  /*0020*/  LDC.64 R2, c[0x4][0x40] ;  /* 0x01001000ff027b82 */ /* 0x000e220000000a00 */
[----:B------:R-:W1:Y:S01]  /*0030*/  LDCU.64 UR8, c[0x0][0x358] ;  /* 0x00006b00ff0877ac */ /* 0x000e620008000a00 */
[----:B------:R-:W2:Y:S01]  /*0040*/  LDCU.64 UR6, c[0x0][0x388] ;  /* 0x00007100ff0677ac */ /* 0x000ea20008000a00 */
[----:B0-----:R-:W-:-:S06]  /*0050*/  IMAD.WIDE.U32 R2, R5, 0x8, R2 ;  /* 0x0000000805027825 */ /* 0x001fcc00078e0002 */
[----:B-1----:R-:W3:Y:S01]  /*0060*/  LDG.E.64 R2, desc[UR8][R2.64] ;  /* 0x0000000802027981 */ /* 0x002ee2000c1e1b00 */
[----:B--2---:R-:W-:-:S03]  /*0070*/  UISETP.GE.AND UP0, UPT, UR7, 0x1, UPT ;  /* 0x000000010700788c */ /* 0x004fc6000bf06270 */
[----:B---3--:R0:W5:Y:S04]  /*0080*/  LDG.E R0, desc[UR8][R2.64+0x20] ;  /* 0x0000200802007981 */ /* 0x008168000c1e1900 */
[----:B------:R0:W5:Y:S04]  /*0090*/  LDG.E.64 R12, desc[UR8][R2.64+0x28] ;  /* 0x00002808020c7981 */ /* 0x000168000c1e1b00 */
[----:B------:R0:W5:Y:S04]  /*00a0*/  LDG.E.64 R18, desc[UR8][R2.64] ;  /* 0x0000000802127981 */ /* 0x000168000c1e1b00 */
[----:B------:R0:W5:Y:S04]  /*00b0*/  LDG.E.64 R10, desc[UR8][R2.64+0x8] ;  /* 0x00000808020a7981 */ /* 0x000168000c1e1b00 */
[----:B------:R0:W5:Y:S04]  /*00c0*/  LDG.E.64 R14, desc[UR8][R2.64+0x10] ;  /* 0x00001008020e7981 */ /* 0x000168000c1e1b00 */
[----:B------:R0:W5:Y:S01]  /*00d0*/  LDG.E.64 R16, desc[UR8][R2.64+0x18] ;  /* 0x0000180802107981 */ /* 0x000162000c1e1b00 */
[----:B------:R-:W-:Y:S01]  /*00e0*/  UIMAD UR5, UR7, UR6, URZ ;  /* 0x00000006070572a4 */ /* 0x000fe2000f8e02ff */
[----:B------:R-:W-:Y:S11]  /*00f0*/  BRA.U !UP0, `(.L_x_0) ;  /* 0x0000001508607547 */ /* 0x000ff6000b800000 */
[----:B0-----:R-:W-:Y:S01]  /*0100*/  IMAD.MOV.U32 R2, RZ, RZ, RZ ;  /* 0x000000ffff027224 */ /* 0x001fe200078e00ff */
[----:B------:R-:W-:Y:S01]  /*0110*/  UMOV UR4, URZ ;  /* 0x000000ff00047c82 */ /* 0x000fe20008000000 */
[----:B-----5:R-:W-:-:S07]  /*0120*/  IMAD.MOV.U32 R3, RZ, RZ, R18 ;  /* 0x000000ffff037224 */ /* 0x020fce00078e0012 */
.L_x_23:
[----:B------:R-:W0:Y:S01]  /*0130*/  LDC R8, c[0x0][0x38c] ;  /* 0x0000e300ff087b82 */ /* 0x000e220000000800 */
[----:B------:R-:W-:Y:S01]  /*0140*/  SHF.R.U32.HI R6, RZ, 0x2, R19 ;  /* 0x00000002ff067819 */ /* 0x000fe20000011613 */
[----:B------:R-:W-:Y:S01]  /*0150*/  IMAD.SHL.U32 R20, R15, 0x10, RZ ;  /* 0x000000100f147824 */ /* 0x000fe200078e00ff */
[----:B------:R-:W1:Y:S01]  /*0160*/  LDCU UR6, c[0x0][0x398] ;  /* 0x00007300ff0677ac */ /* 0x000e620008000800 */
[----:B------:R-:W-:Y:S01]  /*0170*/  IMAD.MOV.U32 R24, RZ, RZ, 0x2f800000 ;  /* 0x2f800000ff187424 */ /* 0x000fe200078e00ff */
[----:B------:R-:W-:Y:S02]  /*0180*/  LOP3.LUT R6, R6, R19, RZ, 0x3c, !PT ;  /* 0x0000001306067212 */ /* 0x000fe400078e3cff */
[----:B------:R-:W-:Y:S01]  /*0190*/  SHF.R.U32.HI R19, RZ, 0x2, R10 ;  /* 0x00000002ff137819 */ /* 0x000fe2000001160a */
[----:B------:R-:W-:Y:S02]  /*01a0*/  UISETP.GE.AND UP0, UPT, UR5, 0x1, UPT ;  /* 0x000000010500788c */ /* 0x000fe4000bf06270 */
[----:B------:R-:W-:-:S05]  /*01b0*/  IMAD.SHL.U32 R7, R6, 0x2, RZ ;  /* 0x0000000206077824 */ /* 0x000fca00078e00ff */
[----:B------:R-:W-:Y:S02]  /*01c0*/  LOP3.LUT R7, R15, R20, R7, 0x96, !PT ;  /* 0x000000140f077212 */ /* 0x000fe400078e9607 */
[----:B------:R-:W-:Y:S02]  /*01d0*/  LOP3.LUT R20, R19, R10, RZ, 0x3c, !PT ;  /* 0x0000000a13147212 */ /* 0x000fe400078e3cff */
[----:B------:R-:W-:Y:S02]  /*01e0*/  LOP3.LUT R10, R7, R6, RZ, 0x3c, !PT ;  /* 0x00000006070a7212 */ /* 0x000fe400078e3cff */
[----:B-1----:R-:W-:Y:S01]  /*01f0*/  I2FP.F32.S32 R23, UR6 ;  /* 0x0000000600177c45 */ /* 0x002fe20008201400 */
[----:B------:R-:W-:Y:S01]  /*0200*/  IMAD.SHL.U32 R6, R20, 0x2, RZ ;  /* 0x0000000214067824 */ /* 0x000fe200078e00ff */
[----:B0-----:R-:W-:Y:S01]  /*0210*/  IABS R9, R8 ;  /* 0x0000000800097213 */ /* 0x001fe20000000000 */
[----:B------:R-:W-:-:S03]  /*0220*/  IMAD.SHL.U32 R7, R10, 0x10, RZ ;  /* 0x000000100a077824 */ /* 0x000fc600078e00ff */
[----:B------:R-:W0:Y:S02]  /*0230*/  I2F.RP R21, R9 ;  /* 0x0000000900157306 */ /* 0x000e240000209400 */
[----:B------:R-:W-:Y:S02]  /*0240*/  LOP3.LUT R7, R20, R6, R7, 0x96, !PT ;  /* 0x0000000614077212 */ /* 0x000fe400078e9607 */
[C---:B------:R-:W-:Y:S01]  /*0250*/  IADD3 R6, PT, PT, R3.reuse, 0x587c5, R10 ;  /* 0x000587c503067810 */ /* 0x040fe20007ffe00a */
[----:B------:R-:W-:Y:S01]  /*0260*/  VIADD R3, R3, 0xb0f8a ;  /* 0x000b0f8a03037836 */ /* 0x000fe20000000000 */
[----:B------:R-:W-:Y:S02]  /*0270*/  LOP3.LUT R20, R7, R10, RZ, 0x3c, !PT ;  /* 0x0000000a07147212 */ /* 0x000fe400078e3cff */
[----:B------:R-:W-:-:S03]  /*0280*/  I2FP.F32.U32 R6, R6 ;  /* 0x0000000600067245 */ /* 0x000fc60000201000 */
[----:B------:R-:W-:Y:S02]  /*0290*/  IMAD.IADD R7, R20, 0x1, R3 ;  /* 0x0000000114077824 */ /* 0x000fe400078e0203 */
[----:B------:R-:W-:Y:S01]  /*02a0*/  FFMA R6, R6, R24, 1.1641532182693481445e-10 ;  /* 0x2f00000006067423 */ /* 0x000fe20000000018 */
[----:B0-----:R-:W0:Y:S02]  /*02b0*/  MUFU.RCP R21, R21 ;  /* 0x0000001500157308 */ /* 0x001e240000001000 */
[----:B------:R-:W-:Y:S01]  /*02c0*/  I2FP.F32.U32 R7, R7 ;  /* 0x0000000700077245 */ /* 0x000fe20000201000 */
[----:B------:R-:W-:-:S04]  /*02d0*/  FFMA R6, R6, R23, 1 ;  /* 0x3f80000006067423 */ /* 0x000fc80000000017 */
[----:B------:R-:W-:Y:S01]  /*02e0*/  FFMA R24, R7, R24, 1.1641532182693481445e-10 ;  /* 0x2f00000007187423 */ /* 0x000fe20000000018 */
[----:B0-----:R-:W-:Y:S02]  /*02f0*/  VIADD R19, R21, 0xffffffe ;  /* 0x0ffffffe15137836 */ /* 0x001fe40000000000 */
[----:B------:R-:W-:-:S04]  /*0300*/  IMAD.MOV.U32 R21, RZ, RZ, RZ ;  /* 0x000000ffff157224 */ /* 0x000fc800078e00ff */
[----:B------:R-:W0:Y:S02]  /*0310*/  F2I.FTZ.U32.TRUNC.NTZ R19, R19 ;  /* 0x0000001300137305 */ /* 0x000e24000021f000 */
[----:B0-----:R-:W-:-:S04]  /*0320*/  IMAD.MOV R22, RZ, RZ, -R19 ;  /* 0x000000ffff167224 */ /* 0x001fc800078e0a13 */
[----:B------:R-:W-:Y:S01]  /*0330*/  IMAD R22, R22, R9, RZ ;  /* 0x0000000916167224 */ /* 0x000fe200078e02ff */
[----:B------:R-:W-:Y:S06]  /*0340*/  BRA.U !UP0, `(.L_x_1) ;  /* 0x00000001083c7547 */ /* 0x000fec000b800000 */
[----:B------:R0:W1:Y:S01]  /*0350*/  F2I.TRUNC.NTZ R27, R6 ;  /* 0x00000006001b7305 */ /* 0x000062000020f100 */
[----:B------:R-:W-:Y:S01]  /*0360*/  BSSY.RECONVERGENT B0, `(.L_x_1) ;  /* 0x000000d000007945 */ /* 0x000fe20003800200 */
[----:B------:R-:W-:Y:S02]  /*0370*/  IMAD.MOV.U32 R21, RZ, RZ, RZ ;  /* 0x000000ffff157224 */ /* 0x000fe400078e00ff */
[----:B------:R-:W-:-:S07]  /*0380*/  IMAD.U32 R26, RZ, RZ, UR5 ;  /* 0x00000005ff1a7e24 */ /* 0x000fce000f8e00ff */
.L_x_2:
[----:B0-----:R-:W0:Y:S01]  /*0390*/  LDC.64 R6, c[0x0][0x390] ;  /* 0x0000e400ff067b82 */ /* 0x001e220000000a00 */
[----:B------:R-:W-:-:S05]  /*03a0*/  IMAD.IADD R25, R26, 0x1, R21 ;  /* 0x000000011a197824 */ /* 0x000fca00078e0215 */
[----:B------:R-:W-:-:S05]  /*03b0*/  SHF.R.U32.HI R25, RZ, 0x1, R25 ;  /* 0x00000001ff197819 */ /* 0x000fca0000011619 */
[----:B0-----:R-:W-:-:S06]  /*03c0*/  IMAD.WIDE.U32 R6, R25, 0x4, R6 ;  /* 0x0000000419067825 */ /* 0x001fcc00078e0006 */
[----:B------:R-:W1:Y:S02]  /*03d0*/  LDG.E R6, desc[UR8][R6.64] ;  /* 0x0000000806067981 */ /* 0x000e64000c1e1900 */
[----:B-1----:R-:W-:-:S04]  /*03e0*/  ISETP.GT.AND P0, PT, R27, R6, PT ;  /* 0x000000061b00720c */ /* 0x002fc80003f04270 */
[----:B------:R-:W-:-:S09]  /*03f0*/  SEL R26, R26, R25, P0 ;  /* 0x000000191a1a7207 */ /* 0x000fd20000000000 */
[----:B------:R-:W-:-:S05]  /*0400*/  @P0 VIADD R21, R25, 0x1 ;  /* 0x0000000119150836 */ /* 0x000fca0000000000 */
[----:B------:R-:W-:-:S13]  /*0410*/  ISETP.GE.AND P0, PT, R21, R26, PT ;  /* 0x0000001a1500720c */ /* 0x000fda0003f06270 */
[----:B------:R-:W-:Y:S05]  /*0420*/  @!P0 BRA `(.L_x_2) ;  /* 0xfffffffc00d88947 */ /* 0x000fea000383ffff */
[----:B------:R-:W-:Y:S05]  /*0430*/  BSYNC.RECONVERGENT B0 ;  /* 0x0000000000007941 */ /* 0x000fea0003800200 */
.L_x_1:
[----:B------:R-:W-:Y:S01]  /*0440*/  FFMA R6, R23, R24, 1 ;  /* 0x3f80000017067423 */ /* 0x000fe20000000018 */
[----:B------:R-:W-:Y:S01]  /*0450*/  IMAD.MOV.U32 R23, RZ, RZ, RZ ;  /* 0x000000ffff177224 */ /* 0x000fe200078e00ff */
[----:B------:R-:W-:Y:S06]  /*0460*/  BRA.U !UP0, `(.L_x_3) ;  /* 0x00000001083c7547 */ /* 0x000fec000b800000 */
[----:B------:R0:W1:Y:S01]  /*0470*/  F2I.TRUNC.NTZ R27, R6 ;  /* 0x00000006001b7305 */ /* 0x000062000020f100 */
[----:B------:R-:W-:Y:S01]  /*0480*/  BSSY.RECONVERGENT B0, `(.L_x_3) ;  /* 0x000000d000007945 */ /* 0x000fe20003800200 */
[----:B------:R-:W-:Y:S02]  /*0490*/  IMAD.MOV.U32 R23, RZ, RZ, RZ ;  /* 0x000000ffff177224 */ /* 0x000fe400078e00ff */
[----:B------:R-:W-:-:S07]  /*04a0*/  IMAD.U32 R24, RZ, RZ, UR5 ;  /* 0x00000005ff187e24 */ /* 0x000fce000f8e00ff */
.L_x_4:
        /* <DEDUP_REMOVED lines=11> */
.L_x_3:
[----:B------:R-:W-:Y:S01]  /*0560*/  IABS R24, R21 ;  /* 0x0000001500187213 */ /* 0x000fe20000000000 */
[----:B------:R-:W-:Y:S01]  /*0570*/  IMAD.MOV.U32 R6, RZ, RZ, RZ ;  /* 0x000000ffff067224 */ /* 0x000fe200078e00ff */
[----:B------:R-:W-:Y:S01]  /*0580*/  IABS R25, R23 ;  /* 0x0000001700197213 */ /* 0x000fe20000000000 */
[----:B------:R-:W-:Y:S01]  /*0590*/  IMAD.MOV.U32 R7, RZ, RZ, R19 ;  /* 0x000000ffff077224 */ /* 0x000fe200078e0013 */
[----:B------:R-:W-:Y:S01]  /*05a0*/  BSSY.RECONVERGENT B0, `(.L_x_5) ;  /* 0x0000108000007945 */ /* 0x000fe20003800200 */
[----:B------:R-:W-:-:S04]  /*05b0*/  IMAD.HI.U32 R22, R19, R22, R6 ;  /* 0x0000001613167227 */ /* 0x000fc800078e0006 */
[----:B------:R-:W-:Y:S02]  /*05c0*/  IMAD.MOV.U32 R19, RZ, RZ, R24 ;  /* 0x000000ffff137224 */ /* 0x000fe400078e0018 */
[----:B------:R-:W-:Y:S02]  /*05d0*/  IMAD.MOV.U32 R24, RZ, RZ, R25 ;  /* 0x000000ffff187224 */ /* 0x000fe400078e0019 */
[----:B------:R-:W-:-:S04]  /*05e0*/  IMAD.HI.U32 R6, R22, R19, RZ ;  /* 0x0000001316067227 */ /* 0x000fc800078e00ff */
[----:B------:R-:W-:-:S04]  /*05f0*/  IMAD.HI.U32 R7, R22, R24, RZ ;  /* 0x0000001816077227 */ /* 0x000fc800078e00ff */
[----:B------:R-:W-:Y:S02]  /*0600*/  IMAD.MOV R25, RZ, RZ, -R7 ;  /* 0x000000ffff197224 */ /* 0x000fe400078e0a07 */
[----:B------:R-:W-:Y:S02]  /*0610*/  IMAD.MOV R22, RZ, RZ, -R6 ;  /* 0x000000ffff167224 */ /* 0x000fe400078e0a06 */
[C---:B------:R-:W-:Y:S02]  /*0620*/  IMAD R24, R9.reuse, R25, R24 ;  /* 0x0000001909187224 */ /* 0x040fe400078e0218 */
[----:B------:R-:W-:Y:S01]  /*0630*/  IMAD R22, R9, R22, R19 ;  /* 0x0000001609167224 */ /* 0x000fe200078e0213 */
[----:B------:R-:W-:Y:S02]  /*0640*/  LOP3.LUT R19, R23, R8, RZ, 0x3c, !PT ;  /* 0x0000000817137212 */ /* 0x000fe400078e3cff */
[C---:B------:R-:W-:Y:S02]  /*0650*/  ISETP.GT.U32.AND P4, PT, R9.reuse, R24, PT ;  /* 0x000000180900720c */ /* 0x040fe40003f84070 */
[----:B------:R-:W-:-:S02]  /*0660*/  ISETP.GT.U32.AND P2, PT, R9, R22, PT ;  /* 0x000000160900720c */ /* 0x000fc40003f44070 */
[----:B------:R-:W-:Y:S01]  /*0670*/  ISETP.GE.AND P5, PT, R19, RZ, PT ;  /* 0x000000ff1300720c */ /* 0x000fe20003fa6270 */
[----:B------:R-:W-:Y:S02]  /*0680*/  IMAD.MOV.U32 R19, RZ, RZ, R11 ;  /* 0x000000ffff137224 */ /* 0x000fe400078e000b */
[----:B------:R-:W-:Y:S02]  /*0690*/  IMAD.MOV.U32 R11, RZ, RZ, R15 ;  /* 0x000000ffff0b7224 */ /* 0x000fe400078e000f */
[----:B------:R-:W-:-:S04]  /*06a0*/  IMAD.MOV.U32 R15, RZ, RZ, R20 ;  /* 0x000000ffff0f7224 */ /* 0x000fc800078e0014 */
[--C-:B------:R-:W-:Y:S02]  /*06b0*/  @!P4 IMAD.IADD R24, R24, 0x1, -R9.reuse ;  /* 0x000000011818c824 */ /* 0x100fe400078e0a09 */
[----:B------:R-:W-:Y:S02]  /*06c0*/  @!P2 IMAD.IADD R22, R22, 0x1, -R9 ;  /* 0x000000011616a824 */ /* 0x000fe400078e0a09 */
[----:B------:R-:W-:Y:S01]  /*06d0*/  @!P4 VIADD R7, R7, 0x1 ;  /* 0x000000010707c836 */ /* 0x000fe20000000000 */
[-C--:B------:R-:W-:Y:S01]  /*06e0*/  ISETP.GE.U32.AND P1, PT, R24, R9.reuse, PT ;  /* 0x000000091800720c */ /* 0x080fe20003f26070 */
[----:B------:R-:W-:Y:S01]  /*06f0*/  @!P2 VIADD R6, R6, 0x1 ;  /* 0x000000010606a836 */ /* 0x000fe20000000000 */
[----:B------:R-:W-:Y:S02]  /*0700*/  ISETP.GE.U32.AND P0, PT, R22, R9, PT ;  /* 0x000000091600720c */ /* 0x000fe40003f06070 */
[----:B------:R-:W-:-:S04]  /*0710*/  LOP3.LUT R9, R21, R8, RZ, 0x3c, !PT ;  /* 0x0000000815097212 */ /* 0x000fc800078e3cff */
[----:B------:R-:W-:-:S05]  /*0720*/  ISETP.GE.AND P3, PT, R9, RZ, PT ;  /* 0x000000ff0900720c */ /* 0x000fca0003f66270 */
[----:B------:R-:W-:Y:S02]  /*0730*/  @P1 VIADD R7, R7, 0x1 ;  /* 0x0000000107071836 */ /* 0x000fe40000000000 */
[----:B------:R-:W-:Y:S01]  /*0740*/  @P0 VIADD R6, R6, 0x1 ;  /* 0x0000000106060836 */ /* 0x000fe20000000000 */
[----:B------:R-:W-:Y:S01]  /*0750*/  ISETP.NE.AND P0, PT, R8, RZ, PT ;  /* 0x000000ff0800720c */ /* 0x000fe20003f05270 */
[----:B------:R-:W-:Y:S01]  /*0760*/  IMAD.MOV.U32 R22, RZ, RZ, R7 ;  /* 0x000000ffff167224 */ /* 0x000fe200078e0007 */
[----:B------:R-:W-:-:S03]  /*0770*/  LOP3.LUT R7, RZ, R8, RZ, 0x33, !PT ;  /* 0x00000008ff077212 */ /* 0x000fc600078e33ff */
[----:B------:R-:W-:Y:S02]  /*0780*/  @!P3 IMAD.MOV R6, RZ, RZ, -R6 ;  /* 0x000000ffff06b224 */ /* 0x000fe400078e0a06 */
[----:B------:R-:W-:-:S03]  /*0790*/  @!P5 IMAD.MOV R22, RZ, RZ, -R22 ;  /* 0x000000ffff16d224 */ /* 0x000fc600078e0a16 */
[C---:B------:R-:W-:Y:S02]  /*07a0*/  SEL R9, R7.reuse, R6, !P0 ;  /* 0x0000000607097207 */ /* 0x040fe40004000000 */
[----:B------:R-:W-:Y:S01]  /*07b0*/  SEL R24, R7, R22, !P0 ;  /* 0x0000001607187207 */ /* 0x000fe20004000000 */
[----:B------:R-:W-:Y:S02]  /*07c0*/  IMAD.MOV.U32 R22, RZ, RZ, R14 ;  /* 0x000000ffff167224 */ /* 0x000fe400078e000e */
[----:B------:R-:W-:Y:S02]  /*07d0*/  IMAD.MOV R6, RZ, RZ, -R9 ;  /* 0x000000ffff067224 */ /* 0x000fe400078e0a09 */
[----:B------:R-:W-:Y:S02]  /*07e0*/  IMAD.MOV R7, RZ, RZ, -R24 ;  /* 0x000000ffff077224 */ /* 0x000fe400078e0a18 */
[C---:B------:R-:W-:Y:S02]  /*07f0*/  IMAD R21, R8.reuse, R6, R21 ;  /* 0x0000000608157224 */ /* 0x040fe400078e0215 */
[----:B------:R-:W-:-:S02]  /*0800*/  IMAD R6, R8, R7, R23 ;  /* 0x0000000708067224 */ /* 0x000fc400078e0217 */
[----:B------:R-:W-:-:S03]  /*0810*/  IMAD.MOV.U32 R14, RZ, RZ, R10 ;  /* 0x000000ffff0e7224 */ /* 0x000fc600078e000a */
[----:B------:R-:W-:-:S13]  /*0820*/  ISETP.NE.AND P0, PT, R6, R21, PT ;  /* 0x000000150600720c */ /* 0x000fda0003f05270 */
[----:B------:R-:W-:Y:S05]  /*0830*/  @!P0 BRA `(.L_x_6) ;  /* 0x0000000c00788947 */ /* 0x000fea0003800000 */
[----:B------:R-:W-:Y:S01]  /*0840*/  IMAD.IADD R6, R6, 0x1, -R21 ;  /* 0x0000000106067824 */ /* 0x000fe200078e0a15 */
[----:B------:R-:W-:Y:S01]  /*0850*/  BSSY.RECONVERGENT B1, `(.L_x_7) ;  /* 0x000000f000017945 */ /* 0x000fe20003800200 */
[----:B------:R-:W-:-:S03]  /*0860*/  IMAD.IADD R7, R24, 0x1, -R9 ;  /* 0x0000000118077824 */ /* 0x000fc600078e0a09 */
[----:B------:R-:W-:Y:S02]  /*0870*/  I2FP.F32.S32 R26, R6 ;  /* 0x00000006001a7245 */ /* 0x000fe40000201400 */
[----:B------:R-:W-:Y:S02]  /*0880*/  I2FP.F32.S32 R7, R7 ;  /* 0x0000000700077245 */ /* 0x000fe40000201400 */
[----:B------:R-:W0:Y:S08]  /*0890*/  MUFU.RCP R6, R26 ;  /* 0x0000001a00067308 */ /* 0x000e300000001000 */
[----:B------:R-:W1:Y:S01]  /*08a0*/  FCHK P0, R7, R26 ;  /* 0x0000001a07007302 */ /* 0x000e620000000000 */
[----:B0-----:R-:W-:-:S04]  /*08b0*/  FFMA R23, -R26, R6, 1 ;  /* 0x3f8000001a177423 */ /* 0x001fc80000000106 */
[----:B------:R-:W-:-:S04]  /*08c0*/  FFMA R6, R6, R23, R6 ;  /* 0x0000001706067223 */ /* 0x000fc80000000006 */
[----:B------:R-:W-:-:S04]  /*08d0*/  FFMA R23, R7, R6, RZ ;  /* 0x0000000607177223 */ /* 0x000fc800000000ff */
[----:B------:R-:W-:-:S04]  /*08e0*/  FFMA R8, -R26, R23, R7 ;  /* 0x000000171a087223 */ /* 0x000fc80000000107 */
[----:B------:R-:W-:Y:S01]  /*08f0*/  FFMA R6, R6, R8, R23 ;  /* 0x0000000806067223 */ /* 0x000fe20000000017 */
[----:B-1----:R-:W-:Y:S06]  /*0900*/  @!P0 BRA `(.L_x_8) ;  /* 0x00000000000c8947 */ /* 0x002fec0003800000 */
[----:B------:R-:W-:-:S07]  /*0910*/  MOV R8, 0x930 ;  /* 0x0000093000087802 */ /* 0x000fce0000000f00 */
[----:B------:R-:W-:Y:S05]  /*0920*/  CALL.REL.NOINC `($__internal_0_$__cuda_sm3x_div_rn_noftz_f32_slowpath) ;  /* 0x0000002800007944 */ /* 0x000fea0003c00000 */
[----:B------:R-:W-:-:S07]  /*0930*/  IMAD.MOV.U32 R6, RZ, RZ, R10 ;  /* 0x000000ffff067224 */ /* 0x000fce00078e000a */
.L_x_8:
[----:B------:R-:W-:Y:S05]  /*0940*/  BSYNC.RECONVERGENT B1 ;  /* 0x0000000000017941 */ /* 0x000fea0003800200 */
.L_x_7:
[----:B------:R-:W-:Y:S01]  /*0950*/  I2FP.F32.S32 R9, R9 ;  /* 0x0000000900097245 */ /* 0x000fe20000201400 */
[----:B------:R-:W-:Y:S01]  /*0960*/  BSSY.RECONVERGENT B2, `(.L_x_9) ;  /* 0x00000c7000027945 */ /* 0x000fe20003800200 */
[----:B------:R-:W-:Y:S01]  /*0970*/  I2FP.F32.S32 R10, R21 ;  /* 0x00000015000a7245 */ /* 0x000fe20000201400 */
[----:B------:R-:W-:Y:S02]  /*0980*/  IMAD.MOV.U32 R21, RZ, RZ, RZ ;  /* 0x000000ffff157224 */ /* 0x000fe400078e00ff */
[----:B------:R-:W-:Y:S02]  /*0990*/  IMAD.MOV.U32 R8, RZ, RZ, RZ ;  /* 0x000000ffff087224 */ /* 0x000fe400078e00ff */
[----:B------:R-:W-:-:S07]  /*09a0*/  FFMA R9, R10, -R6, R9 ;  /* 0x800000060a097223 */ /* 0x000fce0000000009 */
.L_x_21:
[----:B------:R-:W-:Y:S01]  /*09b0*/  I2FP.F32.U32 R10, R8 ;  /* 0x00000008000a7245 */ /* 0x000fe20000201000 */
[----:B------:R-:W0:Y:S04]  /*09c0*/  LDC R23, c[0x0][0x388] ;  /* 0x0000e200ff177b82 */ /* 0x000e280000000800 */
[----:B------:R-:W-:-:S06]  /*09d0*/  FFMA R10, R10, R6, R9 ;  /* 0x000000060a0a7223 */ /* 0x000fcc0000000009 */
[----:B------:R-:W0:Y:S02]  /*09e0*/  F2I.TRUNC.NTZ R10, R10 ;  /* 0x0000000a000a7305 */ /* 0x000e24000020f100 */
[----:B0-----:R-:W-:-:S04]  /*09f0*/  ISETP.GE.AND P0, PT, R10, R23, PT ;  /* 0x000000170a00720c */ /* 0x001fc80003f06270 */
[----:B------:R-:W-:-:S13]  /*0a00*/  ISETP.LT.OR P0, PT, R10, RZ, P0 ;  /* 0x000000ff0a00720c */ /* 0x000fda0000701670 */
[----:B------:R-:W-:Y:S05]  /*0a10*/  @P0 BRA `(.L_x_10) ;  /* 0x0000000800ec0947 */ /* 0x000fea0003800000 */
[C---:B------:R-:W-:Y:S01]  /*0a20*/  VIADD R7, R10.reuse, 0x2 ;  /* 0x000000020a077836 */ /* 0x040fe20000000000 */
[----:B------:R-:W-:Y:S01]  /*0a30*/  VIMNMX.U32 R30, PT, PT, R10, 0x2, !PT ;  /* 0x000000020a1e7848 */ /* 0x000fe20007fe0000 */
[----:B------:R-:W-:Y:S03]  /*0a40*/  BSSY.RECONVERGENT B1, `(.L_x_11) ;  /* 0x00000b4000017945 */ /* 0x000fe60003800200 */
[----:B------:R-:W-:Y:S01]  /*0a50*/  VIADDMNMX R23, R23, 0xffffffff, R7, PT ;  /* 0xffffffff17177846 */ /* 0x000fe20003800107 */
[----:B------:R-:W-:-:S05]  /*0a60*/  VIADD R7, R30, 0xfffffffe ;  /* 0xfffffffe1e077836 */ /* 0x000fca0000000000 */
[----:B------:R-:W-:-:S13]  /*0a70*/  ISETP.GT.AND P0, PT, R7, R23, PT ;  /* 0x000000170700720c */ /* 0x000fda0003f04270 */
[----:B------:R-:W-:Y:S05]  /*0a80*/  @P0 BRA `(.L_x_12) ;  /* 0x0000000800bc0947 */ /* 0x000fea0003800000 */
[----:B------:R-:W-:Y:S01]  /*0a90*/  IMAD.IADD R23, R23, 0x1, -R30 ;  /* 0x0000000117177824 */ /* 0x000fe200078e0a1e */
[----:B------:R-:W-:Y:S03]  /*0aa0*/  BSSY.RECONVERGENT B3, `(.L_x_13) ;  /* 0x0000052000037945 */ /* 0x000fe60003800200 */
[C---:B------:R-:W-:Y:S02]  /*0ab0*/  VIADD R10, R23.reuse, 0x2 ;  /* 0x00000002170a7836 */ /* 0x040fe40000000000 */
[----:B------:R-:W-:-:S03]  /*0ac0*/  VIADD R23, R23, 0x3 ;  /* 0x0000000317177836 */ /* 0x000fc60000000000 */
[----:B------:R-:W-:-:S13]  /*0ad0*/  ISETP.GE.U32.AND P0, PT, R10, 0xf, PT ;  /* 0x0000000f0a00780c */ /* 0x000fda0003f06070 */
[----:B------:R-:W-:Y:S05]  /*0ae0*/  @!P0 BRA `(.L_x_14) ;  /* 0x0000000400348947 */ /* 0x000fea0003800000 */
[----:B------:R-:W0:Y:S01]  /*0af0*/  LDC R31, c[0x0][0x38c] ;  /* 0x0000e300ff1f7b82 */ /* 0x000e220000000800 */
[----:B------:R-:W-:Y:S01]  /*0b00*/  LOP3.LUT R33, R23, 0xfffffff0, RZ, 0xc0, !PT ;  /* 0xfffffff017217812 */ /* 0x000fe200078ec0ff */
[----:B------:R-:W-:Y:S04]  /*0b10*/  BSSY.RECONVERGENT B4, `(.L_x_15) ;  /* 0x0000049000047945 */ /* 0x000fe80003800200 */
[----:B------:R-:W-:Y:S02]  /*0b20*/  IMAD.MOV R33, RZ, RZ, -R33 ;  /* 0x000000ffff217224 */ /* 0x000fe400078e0a21 */
[----:B0-----:R-:W-:-:S07]  /*0b30*/  IMAD R7, R7, R31, R8 ;  /* 0x0000001f07077224 */ /* 0x001fce00078e0208 */
.L_x_16:
[----:B------:R-:W0:Y:S02]  /*0b40*/  LDC.64 R26, c[0x0][0x380] ;  /* 0x0000e000ff1a7b82 */ /* 0x000e240000000a00 */
[----:B0-----:R-:W-:-:S05]  /*0b50*/  IMAD.WIDE R26, R7, 0x4, R26 ;  /* 0x00000004071a7825 */ /* 0x001fca00078e021a */
[----:B------:R-:W2:Y:S01]  /*0b60*/  LDG.E R32, desc[UR8][R26.64] ;  /* 0x000000081a207981 */ /* 0x000ea2000c1e1900 */
[----:B------:R-:W-:-:S05]  /*0b70*/  IMAD.WIDE.U32 R36, R31, 0x4, R26 ;  /* 0x000000041f247825 */ /* 0x000fca00078e001a */
[----:B------:R0:W3:Y:S02]  /*0b80*/  LDG.E R20, desc[UR8][R36.64] ;  /* 0x0000000824147981 */ /* 0x0000e4000c1e1900 */
[----:B0-----:R-:W-:-:S05]  /*0b90*/  IMAD.WIDE.U32 R36, R31, 0x4, R36 ;  /* 0x000000041f247825 */ /* 0x001fca00078e0024 */
[----:B------:R-:W4:Y:S01]  /*0ba0*/  LDG.E R27, desc[UR8][R36.64] ;  /* 0x00000008241b7981 */ /* 0x000f22000c1e1900 */
[----:B------:R-:W-:-:S05]  /*0bb0*/  IMAD.WIDE.U32 R34, R31, 0x4, R36 ;  /* 0x000000041f227825 */ /* 0x000fca00078e0024 */
[----:B------:R0:W5:Y:S02]  /*0bc0*/  LDG.E R10, desc[UR8][R34.64] ;  /* 0x00000008220a7981 */ /* 0x000164000c1e1900 */
[----:B0-----:R-:W-:-:S05]  /*0bd0*/  IMAD.WIDE.U32 R34, R31, 0x4, R34 ;  /* 0x000000041f227825 */ /* 0x001fca00078e0022 */
[----:B------:R-:W5:Y:S01]  /*0be0*/  LDG.E R25, desc[UR8][R34.64] ;  /* 0x0000000822197981 */ /* 0x000f62000c1e1900 */
[----:B------:R-:W-:-:S05]  /*0bf0*/  IMAD.WIDE.U32 R28, R31, 0x4, R34 ;  /* 0x000000041f1c7825 */ /* 0x000fca00078e0022 */
[----:B------:R0:W5:Y:S02]  /*0c00*/  LDG.E R24, desc[UR8][R28.64] ;  /* 0x000000081c187981 */ /* 0x000164000c1e1900 */
[----:B0-----:R-:W-:-:S05]  /*0c10*/  IMAD.WIDE.U32 R28, R31, 0x4, R28 ;  /* 0x000000041f1c7825 */ /* 0x001fca00078e001c */
[----:B------:R2:W5:Y:S01]  /*0c20*/  LDG.E R26, desc[UR8][R28.64] ;  /* 0x000000081c1a7981 */ /* 0x000562000c1e1900 */
[----:B------:R-:W-:Y:S01]  /*0c30*/  IMAD.WIDE.U32 R36, R31, 0x4, R28 ;  /* 0x000000041f247825 */ /* 0x000fe200078e001c */
[----:B--2---:R-:W-:-:S04]  /*0c40*/  I2FP.F32.S32 R28, R32 ;  /* 0x00000020001c7245 */ /* 0x004fc80000201400 */
[----:B------:R0:W2:Y:S01]  /*0c50*/  LDG.E R32, desc[UR8][R36.64] ;  /* 0x0000000824207981 */ /* 0x0000a2000c1e1900 */
[----:B------:R-:W-:Y:S01]  /*0c60*/  FADD R34, R28, R21 ;  /* 0x000000151c227221 */ /* 0x000fe20000000000 */
[----:B---3--:R-:W-:Y:S01]  /*0c70*/  I2FP.F32.S32 R29, R20 ;  /* 0x00000014001d7245 */ /* 0x008fe20000201400 */
[----:B0-----:R-:W-:-:S05]  /*0c80*/  IMAD.WIDE.U32 R36, R31, 0x4, R36 ;  /* 0x000000041f247825 */ /* 0x001fca00078e0024 */
[----:B------:R0:W3:Y:S01]  /*0c90*/  LDG.E R35, desc[UR8][R36.64] ;  /* 0x0000000824237981 */ /* 0x0000e2000c1e1900 */
[----:B------:R-:W-:Y:S01]  /*0ca0*/  IMAD.WIDE.U32 R20, R31, 0x4, R36 ;  /* 0x000000041f147825 */ /* 0x000fe200078e0024 */
[----:B----4-:R-:W-:-:S03]  /*0cb0*/  I2FP.F32.S32 R27, R27 ;  /* 0x0000001b001b7245 */ /* 0x010fc60000201400 */
[----:B0-----:R-:W-:Y:S01]  /*0cc0*/  FADD R36, R34, R29 ;  /* 0x0000001d22247221 */ /* 0x001fe20000000000 */
[----:B------:R-:W-:Y:S01]  /*0cd0*/  IMAD.WIDE.U32 R28, R31, 0x4, R20 ;  /* 0x000000041f1c7825 */ /* 0x000fe200078e0014 */
[----:B------:R5:W4:Y:S03]  /*0ce0*/  LDG.E R34, desc[UR8][R20.64] ;  /* 0x0000000814227981 */ /* 0x000b26000c1e1900 */
[----:B------:R-:W-:Y:S01]  /*0cf0*/  FADD R27, R36, R27 ;  /* 0x0000001b241b7221 */ /* 0x000fe20000000000 */
[----:B-----5:R-:W-:Y:S02]  /*0d00*/  I2FP.F32.S32 R20, R10 ;  /* 0x0000000a00147245 */ /* 0x020fe40000201400 */
[----:B------:R0:W5:Y:S01]  /*0d10*/  LDG.E R10, desc[UR8][R28.64] ;  /* 0x000000081c0a7981 */ /* 0x000162000c1e1900 */
[----:B------:R-:W-:Y:S02]  /*0d20*/  I2FP.F32.S32 R25, R25 ;  /* 0x0000001900197245 */ /* 0x000fe40000201400 */
[----:B------:R-:W-:Y:S01]  /*0d30*/  FADD R27, R27, R20 ;  /* 0x000000141b1b7221 */ /* 0x000fe20000000000 */
[----:B0-----:R-:W-:-:S04]  /*0d40*/  IMAD.WIDE.U32 R28, R31, 0x4, R28 ;  /* 0x000000041f1c7825 */ /* 0x001fc800078e001c */
[----:B------:R-:W-:Y:S01]  /*0d50*/  FADD R27, R27, R25 ;  /* 0x000000191b1b7221 */ /* 0x000fe20000000000 */
[----:B------:R0:W5:Y:S01]  /*0d60*/  LDG.E R36, desc[UR8][R28.64] ;  /* 0x000000081c247981 */ /* 0x000162000c1e1900 */
[----:B------:R-:W-:-:S05]  /*0d70*/  IMAD.WIDE.U32 R20, R31, 0x4, R28 ;  /* 0x000000041f147825 */ /* 0x000fca00078e001c */
[----:B------:R1:W5:Y:S01]  /*0d80*/  LDG.E R37, desc[UR8][R20.64] ;  /* 0x0000000814257981 */ /* 0x000362000c1e1900 */
[----:B0-----:R-:W-:Y:S01]  /*0d90*/  I2FP.F32.S32 R28, R24 ;  /* 0x00000018001c7245 */ /* 0x001fe20000201400 */
[----:B------:R-:W-:-:S04]  /*0da0*/  IMAD.WIDE.U32 R24, R31, 0x4, R20 ;  /* 0x000000041f187825 */ /* 0x000fc800078e0014 */
[----:B-1----:R-:W-:Y:S01]  /*0db0*/  FADD R21, R27, R28 ;  /* 0x0000001c1b157221 */ /* 0x002fe20000000000 */
[----:B------:R-:W-:Y:S01]  /*0dc0*/  I2FP.F32.S32 R28, R26 ;  /* 0x0000001a001c7245 */ /* 0x000fe20000201400 */
[----:B------:R-:W-:Y:S01]  /*0dd0*/  IMAD.WIDE.U32 R26, R31, 0x4, R24 ;  /* 0x000000041f1a7825 */ /* 0x000fe200078e0018 */
[----:B------:R0:W5:Y:S03]  /*0de0*/  LDG.E R20, desc[UR8][R24.64] ;  /* 0x0000000818147981 */ /* 0x000166000c1e1900 */
[----:B0-----:R-:W-:Y:S01]  /*0df0*/  FADD R24, R21, R28 ;  /* 0x0000001c15187221 */ /* 0x001fe20000000000 */
[----:B------:R-:W-:Y:S01]  /*0e00*/  IMAD.WIDE.U32 R28, R31, 0x4, R26 ;  /* 0x000000041f1c7825 */ /* 0x000fe200078e001a */
[----:B------:R0:W5:Y:S05]  /*0e10*/  LDG.E R21, desc[UR8][R26.64] ;  /* 0x000000081a157981 */ /* 0x00016a000c1e1900 */
[----:B------:R-:W5:Y:S01]  /*0e20*/  LDG.E R28, desc[UR8][R28.64] ;  /* 0x000000081c1c7981 */ /* 0x000f62000c1e1900 */
[----:B------:R-:W-:-:S05]  /*0e30*/  VIADD R33, R33, 0x10 ;  /* 0x0000001021217836 */ /* 0x000fca0000000000 */
[----:B------:R-:W-:Y:S01]  /*0e40*/  ISETP.NE.AND P0, PT, R33, RZ, PT ;  /* 0x000000ff2100720c */ /* 0x000fe20003f05270 */
[----:B------:R-:W-:Y:S02]  /*0e50*/  VIADD R30, R30, 0x10 ;  /* 0x000000101e1e7836 */ /* 0x000fe40000000000 */
[----:B------:R-:W-:Y:S01]  /*0e60*/  IMAD R7, R31, 0x10, R7 ;  /* 0x000000101f077824 */ /* 0x000fe200078e0207 */
[----:B--2---:R-:W-:-:S05]  /*0e70*/  I2FP.F32.S32 R32, R32 ;  /* 0x0000002000207245 */ /* 0x004fca0000201400 */
[----:B------:R-:W-:Y:S01]  /*0e80*/  FADD R32, R24, R32 ;  /* 0x0000002018207221 */ /* 0x000fe20000000000 */
[----:B---3--:R-:W-:-:S05]  /*0e90*/  I2FP.F32.S32 R35, R35 ;  /* 0x0000002300237245 */ /* 0x008fca0000201400 */
[----:B------:R-:W-:Y:S01]  /*0ea0*/  FADD R32, R32, R35 ;  /* 0x0000002320207221 */ /* 0x000fe20000000000 */
[----:B----4-:R-:W-:-:S05]  /*0eb0*/  I2FP.F32.S32 R35, R34 ;  /* 0x0000002200237245 */ /* 0x010fca0000201400 */
[----:B------:R-:W-:Y:S01]  /*0ec0*/  FADD R32, R32, R35 ;  /* 0x0000002320207221 */ /* 0x000fe20000000000 */
[----:B-----5:R-:W-:-:S05]  /*0ed0*/  I2FP.F32.S32 R25, R10 ;  /* 0x0000000a00197245 */ /* 0x020fca0000201400 */
[----:B------:R-:W-:Y:S01]  /*0ee0*/  FADD R25, R32, R25 ;  /* 0x0000001920197221 */ /* 0x000fe20000000000 */
[----:B------:R-:W-:-:S05]  /*0ef0*/  I2FP.F32.S32 R36, R36 ;  /* 0x0000002400247245 */ /* 0x000fca0000201400 */
[----:B------:R-:W-:Y:S01]  /*0f00*/  FADD R25, R25, R36 ;  /* 0x0000002419197221 */ /* 0x000fe20000000000 */
[----:B------:R-:W-:-:S05]  /*0f10*/  I2FP.F32.S32 R10, R37 ;  /* 0x00000025000a7245 */ /* 0x000fca0000201400 */
[----:B------:R-:W-:Y:S01]  /*0f20*/  FADD R10, R25, R10 ;  /* 0x0000000a190a7221 */ /* 0x000fe20000000000 */
[----:B0-----:R-:W-:-:S05]  /*0f30*/  I2FP.F32.S32 R27, R20 ;  /* 0x00000014001b7245 */ /* 0x001fca0000201400 */
[----:B------:R-:W-:Y:S01]  /*0f40*/  FADD R10, R10, R27 ;  /* 0x0000001b0a0a7221 */ /* 0x000fe20000000000 */
[----:B------:R-:W-:Y:S02]  /*0f50*/  I2FP.F32.S32 R21, R21 ;  /* 0x0000001500157245 */ /* 0x000fe40000201400 */
[----:B------:R-:W-:-:S03]  /*0f60*/  I2FP.F32.S32 R28, R28 ;  /* 0x0000001c001c7245 */ /* 0x000fc60000201400 */
[----:B------:R-:W-:-:S04]  /*0f70*/  FADD R21, R10, R21 ;  /* 0x000000150a157221 */ /* 0x000fc80000000000 */
[----:B------:R-:W-:Y:S01]  /*0f80*/  FADD R21, R21, R28 ;  /* 0x0000001c15157221 */ /* 0x000fe20000000000 */
[----:B------:R-:W-:Y:S06]  /*0f90*/  @P0 BRA `(.L_x_16) ;  /* 0xfffffff800e80947 */ /* 0x000fec000383ffff */
[----:B------:R-:W-:Y:S05]  /*0fa0*/  BSYNC.RECONVERGENT B4 ;  /* 0x0000000000047941 */ /* 0x000fea0003800200 */
.L_x_15:
[----:B------:R-:W-:-:S07]  /*0fb0*/  VIADD R7, R30, 0xfffffffe ;  /* 0xfffffffe1e077836 */ /* 0x000fce0000000000 */
.L_x_14:
[----:B------:R-:W-:Y:S05]  /*0fc0*/  BSYNC.RECONVERGENT B3 ;  /* 0x0000000000037941 */ /* 0x000fea0003800200 */
.L_x_13:
[----:B------:R-:W-:-:S13]  /*0fd0*/  LOP3.LUT P0, RZ, R23, 0xf, RZ, 0xc0, !PT ;  /* 0x0000000f17ff7812 */ /* 0x000fda000780c0ff */
[----:B------:R-:W-:Y:S05]  /*0fe0*/  @!P0 BRA `(.L_x_12) ;  /* 0x0000000400648947 */ /* 0x000fea0003800000 */
[C---:B------:R-:W-:Y:S01]  /*0ff0*/  LOP3.LUT R10, R23.reuse, 0xf, RZ, 0xc0, !PT ;  /* 0x0000000f170a7812 */ /* 0x040fe200078ec0ff */
[----:B------:R-:W-:Y:S01]  /*1000*/  BSSY.RECONVERGENT B3, `(.L_x_17) ;  /* 0x0000028000037945 */ /* 0x000fe20003800200 */
[----:B------:R-:W-:Y:S02]  /*1010*/  LOP3.LUT P1, RZ, R23, 0x7, RZ, 0xc0, !PT ;  /* 0x0000000717ff7812 */ /* 0x000fe4000782c0ff */
[----:B------:R-:W-:-:S13]  /*1020*/  ISETP.GE.U32.AND P0, PT, R10, 0x8, PT ;  /* 0x000000080a00780c */ /* 0x000fda0003f06070 */
[----:B------:R-:W-:Y:S05]  /*1030*/  @!P0 BRA `(.L_x_18) ;  /* 0x0000000000908947 */ /* 0x000fea0003800000 */
[----:B------:R-:W0:Y:S08]  /*1040*/  LDC R10, c[0x0][0x38c] ;  /* 0x0000e300ff0a7b82 */ /* 0x000e300000000800 */
[----:B------:R-:W1:Y:S01]  /*1050*/  LDC.64 R30, c[0x0][0x380] ;  /* 0x0000e000ff1e7b82 */ /* 0x000e620000000a00 */
[----:B0-----:R-:W-:-:S04]  /*1060*/  IMAD R25, R7, R10, R8 ;  /* 0x0000000a07197224 */ /* 0x001fc800078e0208 */
[----:B-1----:R-:W-:-:S04]  /*1070*/  IMAD.WIDE R30, R25, 0x4, R30 ;  /* 0x00000004191e7825 */ /* 0x002fc800078e021e */
[C---:B------:R-:W-:Y:S02]  /*1080*/  IMAD.WIDE.U32 R28, R10.reuse, 0x4, R30 ;  /* 0x000000040a1c7825 */ /* 0x040fe400078e001e */
[----:B------:R-:W2:Y:S02]  /*1090*/  LDG.E R30, desc[UR8][R30.64] ;  /* 0x000000081e1e7981 */ /* 0x000ea4000c1e1900 */
[C---:B------:R-:W-:Y:S02]  /*10a0*/  IMAD.WIDE.U32 R26, R10.reuse, 0x4, R28 ;  /* 0x000000040a1a7825 */ /* 0x040fe400078e001c */
[----:B------:R-:W3:Y:S02]  /*10b0*/  LDG.E R28, desc[UR8][R28.64] ;  /* 0x000000081c1c7981 */ /* 0x000ee4000c1e1900 */
[C---:B------:R-:W-:Y:S02]  /*10c0*/  IMAD.WIDE.U32 R24, R10.reuse, 0x4, R26 ;  /* 0x000000040a187825 */ /* 0x040fe400078e001a */
[----:B------:R-:W4:Y:S02]  /*10d0*/  LDG.E R26, desc[UR8][R26.64] ;  /* 0x000000081a1a7981 */ /* 0x000f24000c1e1900 */
[----:B------:R-:W-:-:S02]  /*10e0*/  IMAD.WIDE.U32 R32, R10, 0x4, R24 ;  /* 0x000000040a207825 */ /* 0x000fc400078e0018 */
[----:B------:R0:W5:Y:S02]  /*10f0*/  LDG.E R20, desc[UR8][R24.64] ;  /* 0x0000000818147981 */ /* 0x000164000c1e1900 */
[C---:B------:R-:W-:Y:S02]  /*1100*/  IMAD.WIDE.U32 R34, R10.reuse, 0x4, R32 ;  /* 0x000000040a227825 */ /* 0x040fe400078e0020 */
[----:B------:R-:W5:Y:S02]  /*1110*/  LDG.E R32, desc[UR8][R32.64] ;  /* 0x0000000820207981 */ /* 0x000f64000c1e1900 */
[C---:B------:R-:W-:Y:S02]  /*1120*/  IMAD.WIDE.U32 R36, R10.reuse, 0x4, R34 ;  /* 0x000000040a247825 */ /* 0x040fe400078e0022 */
[----:B------:R-:W5:Y:S02]  /*1130*/  LDG.E R34, desc[UR8][R34.64] ;  /* 0x0000000822227981 */ /* 0x000f64000c1e1900 */
[----:B0-----:R-:W-:-:S02]  /*1140*/  IMAD.WIDE.U32 R24, R10, 0x4, R36 ;  /* 0x000000040a187825 */ /* 0x001fc400078e0024 */
[----:B------:R-:W5:Y:S04]  /*1150*/  LDG.E R36, desc[UR8][R36.64] ;  /* 0x0000000824247981 */ /* 0x000f68000c1e1900 */
[----:B------:R-:W5:Y:S01]  /*1160*/  LDG.E R10, desc[UR8][R24.64] ;  /* 0x00000008180a7981 */ /* 0x000f62000c1e1900 */
[----:B------:R-:W-:Y:S01]  /*1170*/  VIADD R7, R7, 0x8 ;  /* 0x0000000807077836 */ /* 0x000fe20000000000 */
[----:B--2---:R-:W-:-:S05]  /*1180*/  I2FP.F32.S32 R30, R30 ;  /* 0x0000001e001e7245 */ /* 0x004fca0000201400 */
[----:B------:R-:W-:Y:S01]  /*1190*/  FADD R30, R21, R30 ;  /* 0x0000001e151e7221 */ /* 0x000fe20000000000 */
[----:B---3--:R-:W-:-:S05]  /*11a0*/  I2FP.F32.S32 R29, R28 ;  /* 0x0000001c001d7245 */ /* 0x008fca0000201400 */
[----:B------:R-:W-:Y:S01]  /*11b0*/  FADD R29, R30, R29 ;  /* 0x0000001d1e1d7221 */ /* 0x000fe20000000000 */
[----:B----4-:R-:W-:Y:S02]  /*11c0*/  I2FP.F32.S32 R26, R26 ;  /* 0x0000001a001a7245 */ /* 0x010fe40000201400 */
[----:B-----5:R-:W-:-:S03]  /*11d0*/  I2FP.F32.S32 R21, R20 ;  /* 0x0000001400157245 */ /* 0x020fc60000201400 */
[----:B------:R-:W-:-:S04]  /*11e0*/  FADD R26, R29, R26 ;  /* 0x0000001a1d1a7221 */ /* 0x000fc80000000000 */
[----:B------:R-:W-:Y:S01]  /*11f0*/  FADD R21, R26, R21 ;  /* 0x000000151a157221 */ /* 0x000fe20000000000 */
[----:B------:R-:W-:-:S05]  /*1200*/  I2FP.F32.S32 R32, R32 ;  /* 0x0000002000207245 */ /* 0x000fca0000201400 */
[----:B------:R-:W-:Y:S01]  /*1210*/  FADD R21, R21, R32 ;  /* 0x0000002015157221 */ /* 0x000fe20000000000 */
[----:B------:R-:W-:-:S05]  /*1220*/  I2FP.F32.S32 R34, R34 ;  /* 0x0000002200227245 */ /* 0x000fca0000201400 */
[----:B------:R-:W-:Y:S01]  /*1230*/  FADD R21, R21, R34 ;  /* 0x0000002215157221 */ /* 0x000fe20000000000 */
[----:B------:R-:W-:Y:S02]  /*1240*/  I2FP.F32.S32 R36, R36 ;  /* 0x0000002400247245 */ /* 0x000fe40000201400 */
[----:B------:R-:W-:-:S03]  /*1250*/  I2FP.F32.S32 R10, R10 ;  /* 0x0000000a000a7245 */ /* 0x000fc60000201400 */
[----:B------:R-:W-:-:S04]  /*1260*/  FADD R21, R21, R36 ;  /* 0x0000002415157221 */ /* 0x000fc80000000000 */
[----:B------:R-:W-:-:S07]  /*1270*/  FADD R21, R21, R10 ;  /* 0x0000000a15157221 */ /* 0x000fce0000000000 */
.L_x_18:
[----:B------:R-:W-:Y:S05]  /*1280*/  BSYNC.RECONVERGENT B3 ;  /* 0x0000000000037941 */ /* 0x000fea0003800200 */
.L_x_17:
[----:B------:R-:W-:Y:S05]  /*1290*/  @!P1 BRA `(.L_x_12) ;  /* 0x0000000000b89947 */ /* 0x000fea0003800000 */
[C---:B------:R-:W-:Y:S01]  /*12a0*/  LOP3.LUT R10, R23.reuse, 0x7, RZ, 0xc0, !PT ;  /* 0x00000007170a7812 */ /* 0x040fe200078ec0ff */
[----:B------:R-:W-:Y:S01]  /*12b0*/  BSSY.RECONVERGENT B3, `(.L_x_19) ;  /* 0x0000019000037945 */ /* 0x000fe20003800200 */
[----:B------:R-:W-:Y:S02]  /*12c0*/  LOP3.LUT R23, R23, 0x3, RZ, 0xc0, !PT ;  /* 0x0000000317177812 */ /* 0x000fe400078ec0ff */
[----:B------:R-:W-:Y:S02]  /*12d0*/  ISETP.GE.U32.AND P0, PT, R10, 0x4, PT ;  /* 0x000000040a00780c */ /* 0x000fe40003f06070 */
[----:B------:R-:W-:-:S11]  /*12e0*/  ISETP.NE.AND P1, PT, R23, RZ, PT ;  /* 0x000000ff1700720c */ /* 0x000fd60003f25270 */
        /* <DEDUP_REMOVED lines=9> */
[----:B------:R-:W-:Y:S02]  /*1380*/  IMAD.WIDE.U32 R24, R25, 0x4, R26 ;  /* 0x0000000419187825 */ /* 0x000fe400078e001a */
[----:B------:R-:W4:Y:S04]  /*1390*/  LDG.E R26, desc[UR8][R26.64] ;  /* 0x000000081a1a7981 */ /* 0x000f28000c1e1900 */
        /* <DEDUP_REMOVED lines=9> */
[----:B------:R-:W-:-:S07]  /*1430*/  FADD R21, R21, R20 ;  /* 0x0000001415157221 */ /* 0x000fce0000000000 */
.L_x_20:
[----:B------:R-:W-:Y:S05]  /*1440*/  BSYNC.RECONVERGENT B3 ;  /* 0x0000000000037941 */ /* 0x000fea0003800200 */
.L_x_19:
[----:B------:R-:W-:Y:S05]  /*1450*/  @!P1 BRA `(.L_x_12) ;  /* 0x0000000000489947 */ /* 0x000fea0003800000 */
[----:B------:R-:W0:Y:S08]  /*1460*/  LDC R29, c[0x0][0x38c] ;  /* 0x0000e300ff1d7b82 */ /* 0x000e300000000800 */
[----:B------:R-:W1:Y:S01]  /*1470*/  LDC.64 R24, c[0x0][0x380] ;  /* 0x0000e000ff187b82 */ /* 0x000e620000000a00 */
[----:B0-----:R-:W-:-:S04]  /*1480*/  IMAD R7, R7, R29, R8 ;  /* 0x0000001d07077224 */ /* 0x001fc800078e0208 */
[----:B-1----:R-:W-:-:S05]  /*1490*/  IMAD.WIDE R24, R7, 0x4, R24 ;  /* 0x0000000407187825 */ /* 0x002fca00078e0218 */
[----:B------:R-:W2:Y:S01]  /*14a0*/  LDG.E R7, desc[UR8][R24.64] ;  /* 0x0000000818077981 */ /* 0x000ea2000c1e1900 */
[----:B------:R-:W-:Y:S02]  /*14b0*/  ISETP.NE.AND P0, PT, R23, 0x1, PT ;  /* 0x000000011700780c */ /* 0x000fe40003f05270 */
[----:B--2---:R-:W-:-:S05]  /*14c0*/  I2FP.F32.S32 R10, R7 ;  /* 0x00000007000a7245 */ /* 0x004fca0000201400 */
[----:B------:R-:W-:-:S06]  /*14d0*/  FADD R21, R21, R10 ;  /* 0x0000000a15157221 */ /* 0x000fcc0000000000 */
[----:B------:R-:W-:Y:S05]  /*14e0*/  @!P0 BRA `(.L_x_12) ;  /* 0x0000000000248947 */ /* 0x000fea0003800000 */
[----:B------:R-:W-:Y:S01]  /*14f0*/  ISETP.NE.AND P0, PT, R23, 0x2, PT ;  /* 0x000000021700780c */ /* 0x000fe20003f05270 */
[----:B------:R-:W-:-:S12]  /*1500*/  IMAD.WIDE.U32 R26, R29, 0x4, R24 ;  /* 0x000000041d1a7825 */ /* 0x000fd800078e0018 */
[----:B------:R-:W-:Y:S02]  /*1510*/  @P0 IMAD.WIDE.U32 R24, R29, 0x4, R26 ;  /* 0x000000041d180825 */ /* 0x000fe400078e001a */
[----:B------:R-:W2:Y:S04]  /*1520*/  LDG.E R26, desc[UR8][R26.64] ;  /* 0x000000081a1a7981 */ /* 0x000ea8000c1e1900 */
[----:B------:R-:W3:Y:S01]  /*1530*/  @P0 LDG.E R24, desc[UR8][R24.64] ;  /* 0x0000000818180981 */ /* 0x000ee2000c1e1900 */
[----:B--2---:R-:W-:Y:S02]  /*1540*/  I2FP.F32.S32 R10, R26 ;  /* 0x0000001a000a7245 */ /* 0x004fe40000201400 */
[----:B---3--:R-:W-:-:S03]  /*1550*/  @P0 I2FP.F32.S32 R20, R24 ;  /* 0x0000001800140245 */ /* 0x008fc60000201400 */
[----:B------:R-:W-:-:S04]  /*1560*/  FADD R21, R21, R10 ;  /* 0x0000000a15157221 */ /* 0x000fc80000000000 */
[----:B------:R-:W-:-:S07]  /*1570*/  @P0 FADD R21, R21, R20 ;  /* 0x0000001415150221 */ /* 0x000fce0000000000 */
.L_x_12:
[----:B------:R-:W-:Y:S05]  /*1580*/  BSYNC.RECONVERGENT B1 ;  /* 0x0000000000017941 */ /* 0x000fea0003800200 */
.L_x_11:
[----:B------:R-:W0:Y:S01]  /*1590*/  LDCU UR6, c[0x0][0x38c] ;  /* 0x00007180ff0677ac */ /* 0x000e220008000800 */
[----:B------:R-:W-:-:S05]  /*15a0*/  VIADD R8, R8, 0x1 ;  /* 0x0000000108087836 */ /* 0x000fca0000000000 */
[----:B0-----:R-:W-:-:S13]  /*15b0*/  ISETP.NE.AND P0, PT, R8, UR6, PT ;  /* 0x0000000608007c0c */ /* 0x001fda000bf05270 */
[----:B------:R-:W-:Y:S05]  /*15c0*/  @P0 BRA `(.L_x_21) ;  /* 0xfffffff000f80947 */ /* 0x000fea000383ffff */
.L_x_10:
[----:B------:R-:W-:Y:S05]  /*15d0*/  BSYNC.RECONVERGENT B2 ;  /* 0x0000000000027941 */ /* 0x000fea0003800200 */
.L_x_9:
[----:B------:R-:W-:-:S04]  /*15e0*/  FSETP.GT.AND P0, PT, R21, R2, PT ;  /* 0x000000021500720b */ /* 0x000fc80003f04000 */
[----:B------:R-:W-:Y:S02]  /*15f0*/  FSEL R5, R6, R5, P0 ;  /* 0x0000000506057208 */ /* 0x000fe40000000000 */
[----:B------:R-:W-:Y:S02]  /*1600*/  FSEL R4, R9, R4, P0 ;  /* 0x0000000409047208 */ /* 0x000fe40000000000 */
[----:B------:R-:W-:-:S07]  /*1610*/  FSEL R2, R21, R2, P0 ;  /* 0x0000000215027208 */ /* 0x000fce0000000000 */
.L_x_6:
[----:B------:R-:W-:Y:S05]  /*1620*/  BSYNC.RECONVERGENT B0 ;  /* 0x0000000000007941 */ /* 0x000fea0003800200 */
.L_x_5:
[----:B------:R-:W-:-:S04]  /*1630*/  UIADD3 UR4, UPT, UPT, UR4, 0x1, URZ ;  /* 0x0000000104047890 */ /* 0x000fc8000fffe0ff */
[----:B------:R-:W-:-:S09]  /*1640*/  UISETP.NE.AND UP0, UPT, UR4, 0x64, UPT ;  /* 0x000000640400788c */ /* 0x000fd2000bf05270 */
[----:B------:R-:W-:Y:S05]  /*1650*/  BRA.U !UP0, `(.L_x_22) ;  /* 0x0000001108447547 */ /* 0x000fea000b800000 */
[----:B------:R-:W-:Y:S01]  /*1660*/  IMAD.MOV.U32 R10, RZ, RZ, R22 ;  /* 0x000000ffff0a7224 */ /* 0x000fe200078e0016 */
[----:B------:R-:W-:Y:S06]  /*1670*/  BRA `(.L_x_23) ;  /* 0xffffffe800ac7947 */ /* 0x000fec000383ffff */
.L_x_0:
[----:B------:R-:W-:-:S09]  /*1680*/  UISETP.GT.AND UP0, UPT, UR5, URZ, UPT ;  /* 0x000000ff0500728c */ /* 0x000fd2000bf04270 */
[----:B------:R-:W-:Y:S05]  /*1690*/  BRA.U UP0, `(.L_x_24) ;  /* 0x0000000d00dc7547 */ /* 0x000fea000b800000 */
[----:B-----5:R-:W-:Y:S01]  /*16a0*/  IMAD.MOV.U32 R22, RZ, RZ, R10 ;  /* 0x000000ffff167224 */ /* 0x020fe200078e000a */
[----:B------:R-:W-:-:S06]  /*16b0*/  UMOV UR4, URZ ;  /* 0x000000ff00047c82 */ /* 0x000fcc0008000000 */
.L_x_25:
[----:B0-----:R-:W-:Y:S01]  /*16c0*/  SHF.R.U32.HI R2, RZ, 0x2, R19 ;  /* 0x00000002ff027819 */ /* 0x001fe20000011613 */
[----:B------:R-:W-:Y:S01]  /*16d0*/  IMAD.SHL.U32 R3, R15, 0x10, RZ ;  /* 0x000000100f037824 */ /* 0x000fe200078e00ff */
[----:B------:R-:W-:Y:S01]  /*16e0*/  SHF.R.U32.HI R5, RZ, 0x2, R22 ;  /* 0x00000002ff057819 */ /* 0x000fe20000011616 */
[----:B------:R-:W-:Y:S01]  /*16f0*/  UIADD3 UR4, UPT, UPT, UR4, 0x14, URZ ;  /* 0x0000001404047890 */ /* 0x000fe2000fffe0ff */
[----:B------:R-:W-:Y:S02]  /*1700*/  LOP3.LUT R2, R2, R19, RZ, 0x3c, !PT ;  /* 0x0000001302027212 */ /* 0x000fe400078e3cff */
[----:B------:R-:W-:Y:S01]  /*1710*/  LOP3.LUT R5, R5, R22, RZ, 0x3c, !PT ;  /* 0x0000001605057212 */ /* 0x000fe200078e3cff */
[----:B------:R-:W-:Y:S01]  /*1720*/  UISETP.NE.AND UP0, UPT, UR4, 0x64, UPT ;  /* 0x000000640400788c */ /* 0x000fe2000bf05270 */
[----:B------:R-:W-:Y:S01]  /*1730*/  SHF.R.U32.HI R6, RZ, 0x2, R11 ;  /* 0x00000002ff067819 */ /* 0x000fe2000001160b */
[----:B------:R-:W-:Y:S01]  /*1740*/  IMAD.SHL.U32 R4, R2, 0x2, RZ ;  /* 0x0000000202047824 */ /* 0x000fe200078e00ff */
[----:B------:R-:W-:-:S02]  /*1750*/  SHF.R.U32.HI R7, RZ, 0x2, R14 ;  /* 0x00000002ff077819 */ /* 0x000fc4000001160e */
[----:B------:R-:W-:Y:S02]  /*1760*/  LOP3.LUT R6, R6, R11, RZ, 0x3c, !PT ;  /* 0x0000000b06067212 */ /* 0x000fe400078e3cff */
[----:B------:R-:W-:Y:S01]  /*1770*/  LOP3.LUT R3, R15, R3, R4, 0x96, !PT ;  /* 0x000000030f037212 */ /* 0x000fe200078e9604 */
[----:B------:R-:W-:Y:S01]  /*1780*/  IMAD.SHL.U32 R4, R5, 0x2, RZ ;  /* 0x0000000205047824 */ /* 0x000fe200078e00ff */
[----:B------:R-:W-:Y:S02]  /*1790*/  LOP3.LUT R7, R7, R14, RZ, 0x3c, !PT ;  /* 0x0000000e07077212 */ /* 0x000fe400078e3cff */
[----:B------:R-:W-:Y:S02]  /*17a0*/  LOP3.LUT R3, R3, R2, RZ, 0x3c, !PT ;  /* 0x0000000203037212 */ /* 0x000fe400078e3cff */
[----:B------:R-:W-:Y:S02]  /*17b0*/  SHF.R.U32.HI R8, RZ, 0x2, R15 ;  /* 0x00000002ff087819 */ /* 0x000fe4000001160f */
[----:B------:R-:W-:Y:S01]  /*17c0*/  SHF.R.U32.HI R10, RZ, 0x2, R3 ;  /* 0x00000002ff0a7819 */ /* 0x000fe20000011603 */
[----:B------:R-:W-:Y:S01]  /*17d0*/  IMAD.SHL.U32 R2, R3, 0x10, RZ ;  /* 0x0000001003027824 */ /* 0x000fe200078e00ff */
[----:B------:R-:W-:-:S02]  /*17e0*/  LOP3.LUT R8, R8, R15, RZ, 0x3c, !PT ;  /* 0x0000000f08087212 */ /* 0x000fc400078e3cff */
[----:B------:R-:W-:Y:S02]  /*17f0*/  LOP3.LUT R10, R10, R3, RZ, 0x3c, !PT ;  /* 0x000000030a0a7212 */ /* 0x000fe400078e3cff */
[----:B------:R-:W-:Y:S01]  /*1800*/  LOP3.LUT R2, R5, R4, R2, 0x96, !PT ;  /* 0x0000000405027212 */ /* 0x000fe200078e9602 */
[----:B------:R-:W-:-:S03]  /*1810*/  IMAD.SHL.U32 R4, R6, 0x2, RZ ;  /* 0x0000000206047824 */ /* 0x000fc600078e00ff */
[----:B------:R-:W-:-:S04]  /*1820*/  LOP3.LUT R2, R2, R3, RZ, 0x3c, !PT ;  /* 0x0000000302027212 */ /* 0x000fc800078e3cff */
[----:B------:R-:W-:Y:S01]  /*1830*/  SHF.R.U32.HI R9, RZ, 0x2, R2 ;  /* 0x00000002ff097819 */ /* 0x000fe20000011602 */
[----:B------:R-:W-:-:S03]  /*1840*/  IMAD.SHL.U32 R5, R2, 0x10, RZ ;  /* 0x0000001002057824 */ /* 0x000fc600078e00ff */
[----:B------:R-:W-:Y:S02]  /*1850*/  LOP3.LUT R9, R9, R2, RZ, 0x3c, !PT ;  /* 0x0000000209097212 */ /* 0x000fe400078e3cff */
[----:B------:R-:W-:-:S03]  /*1860*/  LOP3.LUT R5, R2, R5, R4, 0x96, !PT ;  /* 0x0000000502057212 */ /* 0x000fc600078e9604 */
[----:B------:R-:W-:Y:S01]  /*1870*/  IMAD.SHL.U32 R2, R9, 0x2, RZ ;  /* 0x0000000209027824 */ /* 0x000fe200078e00ff */
[----:B------:R-:W-:Y:S01]  /*1880*/  LOP3.LUT R5, R5, R6, RZ, 0x3c, !PT ;  /* 0x0000000605057212 */ /* 0x000fe200078e3cff */
[----:B------:R-:W-:-:S04]  /*1890*/  IMAD.SHL.U32 R6, R7, 0x2, RZ ;  /* 0x0000000207067824 */ /* 0x000fc800078e00ff */
[----:B------:R-:W-:-:S05]  /*18a0*/  IMAD.SHL.U32 R4, R5, 0x10, RZ ;  /* 0x0000001005047824 */ /* 0x000fca00078e00ff */
[----:B------:R-:W-:Y:S01]  /*18b0*/  LOP3.LUT R4, R7, R6, R4, 0x96, !PT ;  /* 0x0000000607047212 */ /* 0x000fe200078e9604 */
[----:B------:R-:W-:-:S03]  /*18c0*/  IMAD.SHL.U32 R6, R8, 0x2, RZ ;  /* 0x0000000208067824 */ /* 0x000fc600078e00ff */
[----:B------:R-:W-:-:S05]  /*18d0*/  LOP3.LUT R4, R4, R5, RZ, 0x3c, !PT ;  /* 0x0000000504047212 */ /* 0x000fca00078e3cff */
[----:B------:R-:W-:-:S05]  /*18e0*/  IMAD.SHL.U32 R7, R4, 0x10, RZ ;  /* 0x0000001004077824 */ /* 0x000fca00078e00ff */
[----:B------:R-:W-:Y:S01]  /*18f0*/  LOP3.LUT R7, R4, R7, R6, 0x96, !PT ;  /* 0x0000000704077212 */ /* 0x000fe200078e9606 */
[----:B------:R-:W-:-:S03]  /*1900*/  IMAD.SHL.U32 R6, R10, 0x2, RZ ;  /* 0x000000020a067824 */ /* 0x000fc600078e00ff */
[----:B------:R-:W-:Y:S02]  /*1910*/  LOP3.LUT R7, R7, R8, RZ, 0x3c, !PT ;  /* 0x0000000807077212 */ /* 0x000fe400078e3cff */
[----:B------:R-:W-:-:S03]  /*1920*/  SHF.R.U32.HI R8, RZ, 0x2, R5 ;  /* 0x00000002ff087819 */ /* 0x000fc60000011605 */
[----:B------:R-:W-:Y:S01]  /*1930*/  IMAD.SHL.U32 R3, R7, 0x10, RZ ;  /* 0x0000001007037824 */ /* 0x000fe200078e00ff */
[----:B------:R-:W-:-:S04]  /*1940*/  LOP3.LUT R8, R8, R5, RZ, 0x3c, !PT ;  /* 0x0000000508087212 */ /* 0x000fc800078e3cff */
[----:B------:R-:W-:Y:S01]  /*1950*/  LOP3.LUT R6, R10, R6, R3, 0x96, !PT ;  /* 0x000000060a067212 */ /* 0x000fe200078e9603 */
[----:B------:R-:W-:-:S03]  /*1960*/  IMAD.SHL.U32 R5, R8, 0x2, RZ ;  /* 0x0000000208057824 */ /* 0x000fc600078e00ff */
[----:B------:R-:W-:-:S05]  /*1970*/  LOP3.LUT R6, R6, R7, RZ, 0x3c, !PT ;  /* 0x0000000706067212 */ /* 0x000fca00078e3cff */
[----:B------:R-:W-:-:S05]  /*1980*/  IMAD.SHL.U32 R3, R6, 0x10, RZ ;  /* 0x0000001006037824 */ /* 0x000fca00078e00ff */
[----:B------:R-:W-:-:S04]  /*1990*/  LOP3.LUT R2, R6, R3, R2, 0x96, !PT ;  /* 0x0000000306027212 */ /* 0x000fc800078e9602 */
[----:B------:R-:W-:Y:S02]  /*19a0*/  LOP3.LUT R2, R2, R9, RZ, 0x3c, !PT ;  /* 0x0000000902027212 */ /* 0x000fe400078e3cff */
[----:B------:R-:W-:Y:S02]  /*19b0*/  SHF.R.U32.HI R9, RZ, 0x2, R4 ;  /* 0x00000002ff097819 */ /* 0x000fe40000011604 */
[----:B------:R-:W-:Y:S01]  /*19c0*/  SHF.R.U32.HI R11, RZ, 0x2, R2 ;  /* 0x00000002ff0b7819 */ /* 0x000fe20000011602 */
[----:B------:R-:W-:Y:S01]  /*19d0*/  IMAD.SHL.U32 R3, R2, 0x10, RZ ;  /* 0x0000001002037824 */ /* 0x000fe200078e00ff */
[----:B------:R-:W-:Y:S02]  /*19e0*/  LOP3.LUT R9, R9, R4, RZ, 0x3c, !PT ;  /* 0x0000000409097212 */ /* 0x000fe400078e3cff */
[----:B------:R-:W-:Y:S02]  /*19f0*/  LOP3.LUT R11, R11, R2, RZ, 0x3c, !PT ;  /* 0x000000020b0b7212 */ /* 0x000fe400078e3cff */
[----:B------:R-:W-:Y:S01]  /*1a00*/  LOP3.LUT R3, R8, R5, R3, 0x96, !PT ;  /* 0x0000000508037212 */ /* 0x000fe200078e9603 */
[----:B------:R-:W-:Y:S01]  /*1a10*/  IMAD.SHL.U32 R5, R9, 0x2, RZ ;  /* 0x0000000209057824 */ /* 0x000fe200078e00ff */
[----:B------:R-:W-:-:S02]  /*1a20*/  SHF.R.U32.HI R8, RZ, 0x2, R7 ;  /* 0x00000002ff087819 */ /* 0x000fc40000011607 */
[----:B------:R-:W-:Y:S02]  /*1a30*/  LOP3.LUT R3, R3, R2, RZ, 0x3c, !PT ;  /* 0x0000000203037212 */ /* 0x000fe400078e3cff */
[----:B------:R-:W-:-:S03]  /*1a40*/  LOP3.LUT R8, R8, R7, RZ, 0x3c, !PT ;  /* 0x0000000708087212 */ /* 0x000fc600078e3cff */
[----:B------:R-:W-:Y:S02]  /*1a50*/  IMAD.SHL.U32 R4, R3, 0x10, RZ ;  /* 0x0000001003047824 */ /* 0x000fe400078e00ff */
[----:B------:R-:W-:-:S03]  /*1a60*/  IMAD.SHL.U32 R7, R8, 0x2, RZ ;  /* 0x0000000208077824 */ /* 0x000fc600078e00ff */
[----:B------:R-:W-:-:S04]  /*1a70*/  LOP3.LUT R4, R3, R4, R5, 0x96, !PT ;  /* 0x0000000403047212 */ /* 0x000fc800078e9605 */
[----:B------:R-:W-:Y:S02]  /*1a80*/  LOP3.LUT R4, R4, R9, RZ, 0x3c, !PT ;  /* 0x0000000904047212 */ /* 0x000fe400078e3cff */
[----:B------:R-:W-:-:S03]  /*1a90*/  SHF.R.U32.HI R9, RZ, 0x2, R6 ;  /* 0x00000002ff097819 */ /* 0x000fc60000011606 */
[----:B------:R-:W-:Y:S01]  /*1aa0*/  IMAD.SHL.U32 R5, R4, 0x10, RZ ;  /* 0x0000001004057824 */ /* 0x000fe200078e00ff */
[----:B------:R-:W-:-:S04]  /*1ab0*/  LOP3.LUT R9, R9, R6, RZ, 0x3c, !PT ;  /* 0x0000000609097212 */ /* 0x000fc800078e3cff */
[----:B------:R-:W-:Y:S01]  /*1ac0*/  LOP3.LUT R5, R8, R7, R5, 0x96, !PT ;  /* 0x0000000708057212 */ /* 0x000fe200078e9605 */
[----:B------:R-:W-:Y:S01]  /*1ad0*/  IMAD.SHL.U32 R7, R9, 0x2, RZ ;  /* 0x0000000209077824 */ /* 0x000fe200078e00ff */
[----:B------:R-:W-:Y:S02]  /*1ae0*/  SHF.R.U32.HI R8, RZ, 0x2, R3 ;  /* 0x00000002ff087819 */ /* 0x000fe40000011603 */
[----:B------:R-:W-:Y:S02]  /*1af0*/  LOP3.LUT R5, R5, R4, RZ, 0x3c, !PT ;  /* 0x0000000405057212 */ /* 0x000fe400078e3cff */
[----:B------:R-:W-:-:S03]  /*1b00*/  LOP3.LUT R8, R8, R3, RZ, 0x3c, !PT ;  /* 0x0000000308087212 */ /* 0x000fc600078e3cff */
[----:B------:R-:W-:Y:S02]  /*1b10*/  IMAD.SHL.U32 R6, R5, 0x10, RZ ;  /* 0x0000001005067824 */ /* 0x000fe400078e00ff */
[----:B------:R-:W-:-:S03]  /*1b20*/  IMAD.SHL.U32 R3, R8, 0x2, RZ ;  /* 0x0000000208037824 */ /* 0x000fc600078e00ff */
        /* <DEDUP_REMOVED lines=105> */
[----:B------:R-:W-:Y:S01]  /*21c0*/  LOP3.LUT R9, R7, R4, R6, 0x96, !PT ;  /* 0x0000000407097212 */ /* 0x000fe200078e9606 */
[----:B------:R-:W-:Y:S01]  /*21d0*/  IMAD.SHL.U32 R4, R10, 0x2, RZ ;  /* 0x000000020a047824 */ /* 0x000fe200078e00ff */
[----:B------:R-:W-:Y:S02]  /*21e0*/  SHF.R.U32.HI R6, RZ, 0x2, R5 ;  /* 0x00000002ff067819 */ /* 0x000fe40000011605 */
[----:B------:R-:W-:Y:S02]  /*21f0*/  LOP3.LUT R8, R9, R8, RZ, 0x3c, !PT ;  /* 0x0000000809087212 */ /* 0x000fe400078e3cff */
[----:B------:R-:W-:Y:S02]  /*2200*/  SHF.R.U32.HI R9, RZ, 0x2, R2 ;  /* 0x00000002ff097819 */ /* 0x000fe40000011602 */
[----:B------:R-:W-:Y:S01]  /*2210*/  LOP3.LUT R6, R6, R5, RZ, 0x3c, !PT ;  /* 0x0000000506067212 */ /* 0x000fe200078e3cff */
[----:B------:R-:W-:Y:S01]  /*2220*/  IMAD.SHL.U32 R3, R8, 0x10, RZ ;  /* 0x0000001008037824 */ /* 0x000fe200078e00ff */
[----:B------:R-:W-:-:S02]  /*2230*/  LOP3.LUT R2, R9, R2, RZ, 0x3c, !PT ;  /* 0x0000000209027212 */ /* 0x000fc400078e3cff */
[----:B------:R-:W-:Y:S02]  /*2240*/  SHF.R.U32.HI R5, RZ, 0x2, R8 ;  /* 0x00000002ff057819 */ /* 0x000fe40000011608 */
[----:B------:R-:W-:Y:S02]  /*2250*/  LOP3.LUT R3, R10, R4, R3, 0x96, !PT ;  /* 0x000000040a037212 */ /* 0x000fe400078e9603 */
[-C--:B------:R-:W-:Y:S02]  /*2260*/  LOP3.LUT R5, R5, R8.reuse, RZ, 0x3c, !PT ;  /* 0x0000000805057212 */ /* 0x080fe400078e3cff */
[----:B------:R-:W-:Y:S01]  /*2270*/  LOP3.LUT R9, R3, R8, RZ, 0x3c, !PT ;  /* 0x0000000803097212 */ /* 0x000fe200078e3cff */
[----:B------:R-:W-:-:S04]  /*2280*/  IMAD.SHL.U32 R3, R2, 0x2, RZ ;  /* 0x0000000202037824 */ /* 0x000fc800078e00ff */
[----:B------:R-:W-:-:S05]  /*2290*/  IMAD.SHL.U32 R4, R9, 0x10, RZ ;  /* 0x0000001009047824 */ /* 0x000fca00078e00ff */
[----:B------:R-:W-:Y:S01]  /*22a0*/  LOP3.LUT R3, R9, R4, R3, 0x96, !PT ;  /* 0x0000000409037212 */ /* 0x000fe200078e9603 */
[----:B------:R-:W-:-:S03]  /*22b0*/  IMAD.SHL.U32 R4, R6, 0x2, RZ ;  /* 0x0000000206047824 */ /* 0x000fc600078e00ff */
[----:B------:R-:W-:Y:S02]  /*22c0*/  LOP3.LUT R10, R3, R2, RZ, 0x3c, !PT ;  /* 0x00000002030a7212 */ /* 0x000fe400078e3cff */
[----:B------:R-:W-:-:S03]  /*22d0*/  SHF.R.U32.HI R2, RZ, 0x2, R7 ;  /* 0x00000002ff027819 */ /* 0x000fc60000011607 */
[----:B------:R-:W-:Y:S01]  /*22e0*/  IMAD.SHL.U32 R3, R10, 0x10, RZ ;  /* 0x000000100a037824 */ /* 0x000fe200078e00ff */
[----:B------:R-:W-:Y:S02]  /*22f0*/  LOP3.LUT R2, R2, R7, RZ, 0x3c, !PT ;  /* 0x0000000702027212 */ /* 0x000fe400078e3cff */
[----:B------:R-:W-:Y:S02]  /*2300*/  SHF.R.U32.HI R7, RZ, 0x2, R10 ;  /* 0x00000002ff077819 */ /* 0x000fe4000001160a */
[----:B------:R-:W-:Y:S01]  /*2310*/  LOP3.LUT R3, R6, R4, R3, 0x96, !PT ;  /* 0x0000000406037212 */ /* 0x000fe200078e9603 */
[----:B------:R-:W-:Y:S01]  /*2320*/  IMAD.SHL.U32 R4, R2, 0x2, RZ ;  /* 0x0000000202047824 */ /* 0x000fe200078e00ff */
[----:B------:R-:W-:Y:S02]  /*2330*/  SHF.R.U32.HI R6, RZ, 0x2, R9 ;  /* 0x00000002ff067819 */ /* 0x000fe40000011609 */
[----:B------:R-:W-:Y:S02]  /*2340*/  LOP3.LUT R11, R3, R10, RZ, 0x3c, !PT ;  /* 0x0000000a030b7212 */ /* 0x000fe400078e3cff */
[----:B------:R-:W-:-:S02]  /*2350*/  LOP3.LUT R6, R6, R9, RZ, 0x3c, !PT ;  /* 0x0000000906067212 */ /* 0x000fc400078e3cff */
[----:B------:R-:W-:Y:S01]  /*2360*/  LOP3.LUT R7, R7, R10, RZ, 0x3c, !PT ;  /* 0x0000000a07077212 */ /* 0x000fe200078e3cff */
[----:B------:R-:W-:Y:S01]  /*2370*/  IMAD.SHL.U32 R3, R11, 0x10, RZ ;  /* 0x000000100b037824 */ /* 0x000fe200078e00ff */
[----:B------:R-:W-:-:S04]  /*2380*/  SHF.R.U32.HI R8, RZ, 0x2, R11 ;  /* 0x00000002ff087819 */ /* 0x000fc8000001160b */
[----:B------:R-:W-:Y:S01]  /*2390*/  LOP3.LUT R3, R11, R3, R4, 0x96, !PT ;  /* 0x000000030b037212 */ /* 0x000fe200078e9604 */
[----:B------:R-:W-:Y:S01]  /*23a0*/  IMAD.SHL.U32 R4, R5, 0x2, RZ ;  /* 0x0000000205047824 */ /* 0x000fe200078e00ff */
[----:B------:R-:W-:Y:S02]  /*23b0*/  LOP3.LUT R8, R8, R11, RZ, 0x3c, !PT ;  /* 0x0000000b08087212 */ /* 0x000fe400078e3cff */
[----:B------:R-:W-:-:S04]  /*23c0*/  LOP3.LUT R3, R3, R2, RZ, 0x3c, !PT ;  /* 0x0000000203037212 */ /* 0x000fc800078e3cff */
[----:B------:R-:W-:Y:S01]  /*23d0*/  SHF.R.U32.HI R10, RZ, 0x2, R3 ;  /* 0x00000002ff0a7819 */ /* 0x000fe20000011603 */
[----:B------:R-:W-:-:S03]  /*23e0*/  IMAD.SHL.U32 R2, R3, 0x10, RZ ;  /* 0x0000001003027824 */ /* 0x000fc600078e00ff */
[----:B------:R-:W-:Y:S02]  /*23f0*/  LOP3.LUT R10, R10, R3, RZ, 0x3c, !PT ;  /* 0x000000030a0a7212 */ /* 0x000fe400078e3cff */
[----:B------:R-:W-:Y:S01]  /*2400*/  LOP3.LUT R2, R5, R4, R2, 0x96, !PT ;  /* 0x0000000405027212 */ /* 0x000fe200078e9602 */
[----:B------:R-:W-:-:S03]  /*2410*/  IMAD.SHL.U32 R4, R6, 0x2, RZ ;  /* 0x0000000206047824 */ /* 0x000fc600078e00ff */
[----:B------:R-:W-:-:S05]  /*2420*/  LOP3.LUT R2, R2, R3, RZ, 0x3c, !PT ;  /* 0x0000000302027212 */ /* 0x000fca00078e3cff */
[----:B------:R-:W-:-:S05]  /*2430*/  IMAD.SHL.U32 R5, R2, 0x10, RZ ;  /* 0x0000001002057824 */ /* 0x000fca00078e00ff */
[----:B------:R-:W-:-:S04]  /*2440*/  LOP3.LUT R5, R2, R5, R4, 0x96, !PT ;  /* 0x0000000502057212 */ /* 0x000fc800078e9604 */
        /* <DEDUP_REMOVED lines=13> */
[----:B------:R-:W-:Y:S02]  /*2520*/  LOP3.LUT R3, R10, R4, R3, 0x96, !PT ;  /* 0x000000040a037212 */ /* 0x000fe400078e9603 */
[----:B------:R-:W-:Y:S02]  /*2530*/  SHF.R.U32.HI R4, RZ, 0x2, R5 ;  /* 0x00000002ff047819 */ /* 0x000fe40000011605 */
[----:B------:R-:W-:Y:S01]  /*2540*/  LOP3.LUT R11, R3, R22, RZ, 0x3c, !PT ;  /* 0x00000016030b7212 */ /* 0x000fe200078e3cff */
[----:B------:R-:W-:Y:S01]  /*2550*/  IMAD.SHL.U32 R3, R7, 0x2, RZ ;  /* 0x0000000207037824 */ /* 0x000fe200078e00ff */
[----:B------:R-:W-:-:S03]  /*2560*/  LOP3.LUT R4, R4, R5, RZ, 0x3c, !PT ;  /* 0x0000000504047212 */ /* 0x000fc600078e3cff */
[----:B------:R-:W-:-:S05]  /*2570*/  IMAD.SHL.U32 R2, R11, 0x10, RZ ;  /* 0x000000100b027824 */ /* 0x000fca00078e00ff */
[----:B------:R-:W-:-:S04]  /*2580*/  LOP3.LUT R2, R11, R2, R3, 0x96, !PT ;  /* 0x000000020b027212 */ /* 0x000fc800078e9603 */
[----:B------:R-:W-:Y:S01]  /*2590*/  LOP3.LUT R14, R2, R7, RZ, 0x3c, !PT ;  /* 0x00000007020e7212 */ /* 0x000fe200078e3cff */
[----:B------:R-:W-:-:S04]  /*25a0*/  IMAD.SHL.U32 R2, R4, 0x2, RZ ;  /* 0x0000000204027824 */ /* 0x000fc800078e00ff */
[----:B------:R-:W-:-:S05]  /*25b0*/  IMAD.SHL.U32 R3, R14, 0x10, RZ ;  /* 0x000000100e037824 */ /* 0x000fca00078e00ff */
[----:B------:R-:W-:-:S04]  /*25c0*/  LOP3.LUT R3, R4, R2, R3, 0x96, !PT ;  /* 0x0000000204037212 */ /* 0x000fc800078e9603 */
[----:B------:R-:W-:Y:S01]  /*25d0*/  LOP3.LUT R15, R3, R14, RZ, 0x3c, !PT ;  /* 0x0000000e030f7212 */ /* 0x000fe200078e3cff */
[----:B------:R-:W-:Y:S06]  /*25e0*/  BRA.U UP0, `(.L_x_25) ;  /* 0xfffffff100347547 */ /* 0x000fec000b83ffff */
[----:B------:R-:W-:Y:S01]  /*25f0*/  IMAD.MOV.U32 R2, RZ, RZ, RZ ;  /* 0x000000ffff027224 */ /* 0x000fe200078e00ff */
[----:B------:R-:W-:Y:S06]  /*2600*/  BRA `(.L_x_22) ;  /* 0x0000000000587947 */ /* 0x000fec0003800000 */
.L_x_24:
[----:B------:R-:W-:-:S05]  /*2610*/  UMOV UR4, URZ ;  /* 0x000000ff00047c82 */ /* 0x000fca0008000000 */
.L_x_26:
[----:B0----5:R-:W-:Y:S01]  /*2620*/  SHF.R.U32.HI R2, RZ, 0x2, R19 ;  /* 0x00000002ff027819 */ /* 0x021fe20000011613 */
[----:B------:R-:W-:Y:S01]  /*2630*/  IMAD.SHL.U32 R4, R15, 0x10, RZ ;  /* 0x000000100f047824 */ /* 0x000fe200078e00ff */
[----:B------:R-:W-:Y:S01]  /*2640*/  SHF.R.U32.HI R5, RZ, 0x2, R10 ;  /* 0x00000002ff057819 */ /* 0x000fe2000001160a */
[----:B------:R-:W-:Y:S01]  /*2650*/  IMAD.MOV.U32 R22, RZ, RZ, R14 ;  /* 0x000000ffff167224 */ /* 0x000fe200078e000e */
[----:B------:R-:W-:Y:S01]  /*2660*/  LOP3.LUT R2, R2, R19, RZ, 0x3c, !PT ;  /* 0x0000001302027212 */ /* 0x000fe200078e3cff */
[----:B------:R-:W-:Y:S01]  /*2670*/  UIADD3 UR4, UPT, UPT, UR4, 0x1, URZ ;  /* 0x0000000104047890 */ /* 0x000fe2000fffe0ff */
[----:B------:R-:W-:Y:S01]  /*2680*/  LOP3.LUT R5, R5, R10, RZ, 0x3c, !PT ;  /* 0x0000000a05057212 */ /* 0x000fe200078e3cff */
[----:B------:R-:W-:Y:S02]  /*2690*/  IMAD.MOV.U32 R19, RZ, RZ, R11 ;  /* 0x000000ffff137224 */ /* 0x000fe400078e000b */
[----:B------:R-:W-:Y:S01]  /*26a0*/  IMAD.SHL.U32 R3, R2, 0x2, RZ ;  /* 0x0000000202037824 */ /* 0x000fe200078e00ff */
[----:B------:R-:W-:Y:S01]  /*26b0*/  UISETP.NE.AND UP0, UPT, UR4, 0x64, UPT ;  /* 0x000000640400788c */ /* 0x000fe2000bf05270 */
[----:B------:R-:W-:-:S02]  /*26c0*/  IMAD.MOV.U32 R11, RZ, RZ, R15 ;  /* 0x000000ffff0b7224 */ /* 0x000fc400078e000f */
[----:B------:R-:W-:Y:S01]  /*26d0*/  IMAD.MOV.U32 R10, RZ, RZ, R22 ;  /* 0x000000ffff0a7224 */ /* 0x000fe200078e0016 */
[----:B------:R-:W-:-:S04]  /*26e0*/  LOP3.LUT R3, R15, R4, R3, 0x96, !PT ;  /* 0x000000040f037212 */ /* 0x000fc800078e9603 */
[----:B------:R-:W-:Y:S01]  /*26f0*/  LOP3.LUT R14, R3, R2, RZ, 0x3c, !PT ;  /* 0x00000002030e7212 */ /* 0x000fe200078e3cff */
[----:B------:R-:W-:-:S04]  /*2700*/  IMAD.SHL.U32 R3, R5, 0x2, RZ ;  /* 0x0000000205037824 */ /* 0x000fc800078e00ff */
[----:B------:R-:W-:-:S05]  /*2710*/  IMAD.SHL.U32 R2, R14, 0x10, RZ ;  /* 0x000000100e027824 */ /* 0x000fca00078e00ff */
[----:B------:R-:W-:-:S04]  /*2720*/  LOP3.LUT R3, R5, R3, R2, 0x96, !PT ;  /* 0x0000000305037212 */ /* 0x000fc800078e9602 */
[----:B------:R-:W-:-:S05]  /*2730*/  LOP3.LUT R3, R3, R14, RZ, 0x3c, !PT ;  /* 0x0000000e03037212 */ /* 0x000fca00078e3cff */
[----:B------:R-:W-:Y:S01]  /*2740*/  IMAD.MOV.U32 R15, RZ, RZ, R3 ;  /* 0x000000ffff0f7224 */ /* 0x000fe200078e0003 */
[----:B------:R-:W-:Y:S06]  /*2750*/  BRA.U UP0, `(.L_x_26) ;  /* 0xfffffffd00b07547 */ /* 0x000fec000b83ffff */
[----:B------:R-:W-:-:S07]  /*2760*/  IMAD.MOV.U32 R2, RZ, RZ, RZ ;  /* 0x000000ffff027224 */ /* 0x000fce00078e00ff */
.L_x_22:
[----:B------:R-:W0:Y:S01]  /*2770*/  S2R R10, SR_TID.X ;  /* 0x00000000000a7919 */ /* 0x000e220000002100 */
[----:B------:R-:W1:Y:S01]  /*2780*/  LDC.64 R6, c[0x4][0x40] ;  /* 0x01001000ff067b82 */ /* 0x000e620000000a00 */
[----:B------:R-:W-:Y:S01]  /*2790*/  MOV R3, 0x400 ;  /* 0x0000040000037802 */ /* 0x000fe20000000f00 */
[----:B------:R-:W-:Y:S01]  /*27a0*/  BSSY.RECONVERGENT B0, `(.L_x_27) ;  /* 0x0000019000007945 */ /* 0x000fe20003800200 */
[----:B------:R-:W2:Y:S01]  /*27b0*/  S2R R8, SR_CgaCtaId ;  /* 0x0000000000087919 */ /* 0x000ea20000008800 */
[----:B------:R-:W3:Y:S01]  /*27c0*/  S2R R21, SR_TID.X ;  /* 0x0000000000157919 */ /* 0x000ee20000002100 */
[C---:B0-----:R-:W-:Y:S02]  /*27d0*/  ISETP.GT.U32.AND P5, PT, R10.reuse, 0x1ff, PT ;  /* 0x000001ff0a00780c */ /* 0x041fe40003fa4070 */
[----:B------:R-:W-:Y:S02]  /*27e0*/  ISETP.GT.U32.AND P6, PT, R10, 0xff, PT ;  /* 0x000000ff0a00780c */ /* 0x000fe40003fc4070 */
[----:B--2---:R-:W-:-:S02]  /*27f0*/  LEA R3, R8, R3, 0x18 ;  /* 0x0000000308037211 */ /* 0x004fc400078ec0ff */
[C---:B------:R-:W-:Y:S02]  /*2800*/  ISETP.GT.U32.AND P0, PT, R10.reuse, 0x7f, PT ;  /* 0x0000007f0a00780c */ /* 0x040fe40003f04070 */
[C---:B------:R-:W-:Y:S01]  /*2810*/  ISETP.GT.U32.AND P1, PT, R10.reuse, 0x3f, PT ;  /* 0x0000003f0a00780c */ /* 0x040fe20003f24070 */
[C---:B------:R-:W-:Y:S01]  /*2820*/  IMAD R9, R10.reuse, 0xc, R3 ;  /* 0x0000000c0a097824 */ /* 0x040fe200078e0203 */
[C---:B------:R-:W-:Y:S02]  /*2830*/  ISETP.GT.U32.AND P2, PT, R10.reuse, 0x1f, PT ;  /* 0x0000001f0a00780c */ /* 0x040fe40003f44070 */
[C---:B------:R-:W-:Y:S02]  /*2840*/  ISETP.GT.U32.AND P3, PT, R10.reuse, 0xf, PT ;  /* 0x0000000f0a00780c */ /* 0x040fe40003f64070 */
[----:B------:R0:W-:Y:S01]  /*2850*/  STS [R9], R5 ;  /* 0x0000000509007388 */ /* 0x0001e20000000800 */
[----:B------:R-:W-:-:S03]  /*2860*/  ISETP.GT.U32.AND P4, PT, R10, 0x7, PT ;  /* 0x000000070a00780c */ /* 0x000fc60003f84070 */
[----:B------:R0:W-:Y:S04]  /*2870*/  STS [R9+0x4], R4 ;  /* 0x0000040409007388 */ /* 0x0001e80000000800 */
[----:B------:R0:W-:Y:S01]  /*2880*/  STS [R9+0x8], R2 ;  /* 0x0000080209007388 */ /* 0x0001e20000000800 */
[----:B------:R-:W-:Y:S06]  /*2890*/  BAR.SYNC.DEFER_BLOCKING 0x0 ;  /* 0x0000000000007b1d */ /* 0x000fec0000010000 */
[----:B-1-3--:R-:W-:Y:S05]  /*28a0*/  @P5 BRA `(.L_x_28) ;  /* 0x0000000000205947 */ /* 0x00afea0003800000 */
[----:B0-----:R-:W-:Y:S04]  /*28b0*/  LDS R2, [R9+0x8] ;  /* 0x0000080009027984 */ /* 0x001fe80000000800 */
[----:B------:R-:W0:Y:S02]  /*28c0*/  LDS R4, [R9+0x1808] ;  /* 0x0018080009047984 */ /* 0x000e240000000800 */
[----:B0-----:R-:W-:-:S13]  /*28d0*/  FSETP.GEU.AND P5, PT, R2, R4, PT ;  /* 0x000000040200720b */ /* 0x001fda0003fae000 */
[----:B------:R-:W0:Y:S04]  /*28e0*/  @!P5 LDS R2, [R9+0x1800] ;  /* 0x001800000902d984 */ /* 0x000e280000000800 */
[----:B------:R-:W1:Y:S04]  /*28f0*/  @!P5 LDS R8, [R9+0x1804] ;  /* 0x001804000908d984 */ /* 0x000e680000000800 */
[----:B------:R2:W-:Y:S04]  /*2900*/  @!P5 STS [R9+0x8], R4 ;  /* 0x000008040900d388 */ /* 0x0005e80000000800 */
[----:B0-----:R2:W-:Y:S04]  /*2910*/  @!P5 STS [R9], R2 ;  /* 0x000000020900d388 */ /* 0x0015e80000000800 */
[----:B-1----:R2:W-:Y:S02]  /*2920*/  @!P5 STS [R9+0x4], R8 ;  /* 0x000004080900d388 */ /* 0x0025e40000000800 */
.L_x_28:
[----:B------:R-:W-:Y:S05]  /*2930*/  BSYNC.RECONVERGENT B0 ;  /* 0x0000000000007941 */ /* 0x000fea0003800200 */
.L_x_27:
[----:B------:R-:W-:Y:S01]  /*2940*/  BAR.SYNC.DEFER_BLOCKING 0x0 ;  /* 0x0000000000007b1d */ /* 0x000fe20000010000 */
[----:B------:R-:W-:-:S05]  /*2950*/  ISETP.GT.U32.AND P5, PT, R10, 0x3, PT ;  /* 0x000000030a00780c */ /* 0x000fca0003fa4070 */
[----:B------:R-:W-:Y:S04]  /*2960*/  BSSY.RECONVERGENT B0, `(.L_x_29) ;  /* 0x000000a000007945 */ /* 0x000fe80003800200 */
[----:B------:R-:W-:Y:S05]  /*2970*/  @P6 BRA `(.L_x_30) ;  /* 0x0000000000206947 */ /* 0x000fea0003800000 */
[----:B0-2---:R-:W-:Y:S04]  /*2980*/  LDS R2, [R9+0x8] ;  /* 0x0000080009027984 */ /* 0x005fe80000000800 */
[----:B------:R-:W0:Y:S02]  /*2990*/  LDS R4, [R9+0xc08] ;  /* 0x000c080009047984 */ /* 0x000e240000000800 */
[----:B0-----:R-:W-:-:S13]  /*29a0*/  FSETP.GEU.AND P6, PT, R2, R4, PT ;  /* 0x000000040200720b */ /* 0x001fda0003fce000 */
[----:B------:R-:W0:Y:S04]  /*29b0*/  @!P6 LDS R2, [R9+0xc00] ;  /* 0x000c00000902e984 */ /* 0x000e280000000800 */
[----:B------:R-:W1:Y:S04]  /*29c0*/  @!P6 LDS R8, [R9+0xc04] ;  /* 0x000c04000908e984 */ /* 0x000e680000000800 */
[----:B------:R3:W-:Y:S04]  /*29d0*/  @!P6 STS [R9+0x8], R4 ;  /* 0x000008040900e388 */ /* 0x0007e80000000800 */
[----:B0-----:R3:W-:Y:S04]  /*29e0*/  @!P6 STS [R9], R2 ;  /* 0x000000020900e388 */ /* 0x0017e80000000800 */
[----:B-1----:R3:W-:Y:S02]  /*29f0*/  @!P6 STS [R9+0x4], R8 ;  /* 0x000004080900e388 */ /* 0x0027e40000000800 */
.L_x_30:
[----:B------:R-:W-:Y:S05]  /*2a00*/  BSYNC.RECONVERGENT B0 ;  /* 0x0000000000007941 */ /* 0x000fea0003800200 */
.L_x_29:
[----:B------:R-:W-:Y:S01]  /*2a10*/  BAR.SYNC.DEFER_BLOCKING 0x0 ;  /* 0x0000000000007b1d */ /* 0x000fe20000010000 */
[----:B------:R-:W-:-:S05]  /*2a20*/  ISETP.GT.U32.AND P6, PT, R10, 0x1, PT ;  /* 0x000000010a00780c */ /* 0x000fca0003fc4070 */
[----:B------:R-:W-:Y:S04]  /*2a30*/  BSSY.RECONVERGENT B0, `(.L_x_31) ;  /* 0x000000a000007945 */ /* 0x000fe80003800200 */
[----:B------:R-:W-:Y:S05]  /*2a40*/  @P0 BRA `(.L_x_32) ;  /* 0x0000000000200947 */ /* 0x000fea0003800000 */
[----:B0-23--:R-:W-:Y:S04]  /*2a50*/  LDS R2, [R9+0x8] ;  /* 0x0000080009027984 */ /* 0x00dfe80000000800 */
[----:B------:R-:W0:Y:S02]  /*2a60*/  LDS R4, [R9+0x608] ;  /* 0x0006080009047984 */ /* 0x000e240000000800 */
[----:B0-----:R-:W-:-:S13]  /*2a70*/  FSETP.GEU.AND P0, PT, R2, R4, PT ;  /* 0x000000040200720b */ /* 0x001fda0003f0e000 */
[----:B------:R-:W0:Y:S04]  /*2a80*/  @!P0 LDS R2, [R9+0x600] ;  /* 0x0006000009028984 */ /* 0x000e280000000800 */
[----:B------:R-:W1:Y:S04]  /*2a90*/  @!P0 LDS R8, [R9+0x604] ;  /* 0x0006040009088984 */ /* 0x000e680000000800 */
[----:B------:R4:W-:Y:S04]  /*2aa0*/  @!P0 STS [R9+0x8], R4 ;  /* 0x0000080409008388 */ /* 0x0009e80000000800 */
[----:B0-----:R4:W-:Y:S04]  /*2ab0*/  @!P0 STS [R9], R2 ;  /* 0x0000000209008388 */ /* 0x0019e80000000800 */
[----:B-1----:R4:W-:Y:S02]  /*2ac0*/  @!P0 STS [R9+0x4], R8 ;  /* 0x0000040809008388 */ /* 0x0029e40000000800 */
.L_x_32:
[----:B------:R-:W-:Y:S05]  /*2ad0*/  BSYNC.RECONVERGENT B0 ;  /* 0x0000000000007941 */ /* 0x000fea0003800200 */
.L_x_31:
[----:B------:R-:W-:Y:S01]  /*2ae0*/  BAR.SYNC.DEFER_BLOCKING 0x0 ;  /* 0x0000000000007b1d */ /* 0x000fe20000010000 */
[----:B------:R-:W-:Y:S01]  /*2af0*/  ISETP.NE.AND P0, PT, R10, RZ, PT ;  /* 0x000000ff0a00720c */ /* 0x000fe20003f05270 */
[----:B------:R-:W-:-:S04]  /*2b00*/  IMAD.WIDE.U32 R6, R21, 0x8, R6 ;  /* 0x0000000815067825 */ /* 0x000fc800078e0006 */
[----:B------:R-:W-:Y:S04]  /*2b10*/  BSSY.RECONVERGENT B0, `(.L_x_33) ;  /* 0x000000a000007945 */ /* 0x000fe80003800200 */
[----:B------:R-:W-:Y:S05]  /*2b20*/  @P1 BRA `(.L_x_34) ;  /* 0x0000000000201947 */ /* 0x000fea0003800000 */
[----:B0-234-:R-:W-:Y:S04]  /*2b30*/  LDS R2, [R9+0x8] ;  /* 0x0000080009027984 */ /* 0x01dfe80000000800 */
[----:B------:R-:W0:Y:S02]  /*2b40*/  LDS R4, [R9+0x308] ;  /* 0x0003080009047984 */ /* 0x000e240000000800 */
[----:B0-----:R-:W-:-:S13]  /*2b50*/  FSETP.GEU.AND P1, PT, R2, R4, PT ;  /* 0x000000040200720b */ /* 0x001fda0003f2e000 */
[----:B------:R-:W0:Y:S04]  /*2b60*/  @!P1 LDS R2, [R9+0x300] ;  /* 0x0003000009029984 */ /* 0x000e280000000800 */
[----:B------:R-:W1:Y:S04]  /*2b70*/  @!P1 LDS R8, [R9+0x304] ;  /* 0x0003040009089984 */ /* 0x000e680000000800 */
[----:B------:R2:W-:Y:S04]  /*2b80*/  @!P1 STS [R9+0x8], R4 ;  /* 0x0000080409009388 */ /* 0x0005e80000000800 */
[----:B0-----:R2:W-:Y:S04]  /*2b90*/  @!P1 STS [R9], R2 ;  /* 0x0000000209009388 */ /* 0x0015e80000000800 */
[----:B-1----:R2:W-:Y:S02]  /*2ba0*/  @!P1 STS [R9+0x4], R8 ;  /* 0x0000040809009388 */ /* 0x0025e40000000800 */
.L_x_34:
[----:B------:R-:W-:Y:S05]  /*2bb0*/  BSYNC.RECONVERGENT B0 ;  /* 0x0000000000007941 */ /* 0x000fea0003800200 */
.L_x_33:
[----:B------:R-:W-:Y:S06]  /*2bc0*/  BAR.SYNC.DEFER_BLOCKING 0x0 ;  /* 0x0000000000007b1d */ /* 0x000fec0000010000 */
        /* <DEDUP_REMOVED lines=10> */
.L_x_36:
[----:B------:R-:W-:Y:S05]  /*2c70*/  BSYNC.RECONVERGENT B0 ;  /* 0x0000000000007941 */ /* 0x000fea0003800200 */
.L_x_35:
        /* <DEDUP_REMOVED lines=11> */
.L_x_38:
[----:B------:R-:W-:Y:S05]  /*2d30*/  BSYNC.RECONVERGENT B0 ;  /* 0x0000000000007941 */ /* 0x000fea0003800200 */
.L_x_37:
        /* <DEDUP_REMOVED lines=11> */
.L_x_40:
[----:B------:R-:W-:Y:S05]  /*2df0*/  BSYNC.RECONVERGENT B0 ;  /* 0x0000000000007941 */ /* 0x000fea0003800200 */
.L_x_39:
        /* <DEDUP_REMOVED lines=11> */
.L_x_42:
[----:B------:R-:W-:Y:S05]  /*2eb0*/  BSYNC.RECONVERGENT B0 ;  /* 0x0000000000007941 */ /* 0x000fea0003800200 */
.L_x_41:
        /* <DEDUP_REMOVED lines=11> */
.L_x_44:
[----:B------:R-:W-:Y:S05]  /*2f70*/  BSYNC.RECONVERGENT B0 ;  /* 0x0000000000007941 */ /* 0x000fea0003800200 */
.L_x_43:
[----:B------:R-:W-:Y:S06]  /*2f80*/  BAR.SYNC.DEFER_BLOCKING 0x0 ;  /* 0x0000000000007b1d */ /* 0x000fec0000010000 */
[----:B------:R-:W-:Y:S04]  /*2f90*/  BSSY.RECONVERGENT B0, `(.L_x_45) ;  /* 0x000000f000007945 */ /* 0x000fe80003800200 */
[----:B------:R-:W-:Y:S05]  /*2fa0*/  @P0 BRA `(.L_x_46) ;  /* 0x0000000000340947 */ /* 0x000fea0003800000 */
[----:B0-234-:R-:W-:Y:S01]  /*2fb0*/  LDS R2, [R9+0x8] ;  /* 0x0000080009027984 */ /* 0x01dfe20000000800 */
[----:B------:R-:W0:Y:S03]  /*2fc0*/  LDC.64 R4, c[0x0][0x3a0] ;  /* 0x0000e800ff047b82 */ /* 0x000e260000000a00 */
[----:B------:R-:W1:Y:S05]  /*2fd0*/  LDS R8, [R3+0x14] ;  /* 0x0000140003087984 */ /* 0x000e6a0000000800 */
[----:B------:R-:W2:Y:S01]  /*2fe0*/  LDC.64 R20, c[0x0][0x3a8] ;  /* 0x0000ea00ff147b82 */ /* 0x000ea20000000a00 */
[----:B-1----:R-:W-:-:S13]  /*2ff0*/  FSETP.GEU.AND P0, PT, R2, R8, PT ;  /* 0x000000080200720b */ /* 0x002fda0003f0e000 */
[----:B------:R-:W1:Y:S04]  /*3000*/  @!P0 LDS R2, [R3+0xc] ;  /* 0x00000c0003028984 */ /* 0x000e680000000800 */
[----:B-1----:R-:W-:Y:S04]  /*3010*/  @!P0 STS [R9], R2 ;  /* 0x0000000209008388 */ /* 0x002fe80000000800 */
[----:B------:R-:W1:Y:S04]  /*3020*/  @!P0 LDS R10, [R3+0x10] ;  /* 0x00001000030a8984 */ /* 0x000e680000000800 */
[----:B------:R-:W-:Y:S04]  /*3030*/  @!P0 STS [R9+0x8], R8 ;  /* 0x0000080809008388 */ /* 0x000fe80000000800 */
[----:B-1----:R-:W-:Y:S04]  /*3040*/  @!P0 STS [R9+0x4], R10 ;  /* 0x0000040a09008388 */ /* 0x002fe80000000800 */
[----:B------:R-:W0:Y:S04]  /*3050*/  LDS.64 R24, [R3] ;  /* 0x0000000003187984 */ /* 0x000e280000000a00 */
[----:B0-----:R1:W-:Y:S04]  /*3060*/  STG.E desc[UR8][R4.64], R24 ;  /* 0x0000001804007986 */ /* 0x0013e8000c101908 */
[----:B--2---:R1:W-:Y:S02]  /*3070*/  STG.E desc[UR8][R20.64], R25 ;  /* 0x0000001914007986 */ /* 0x0043e4000c101908 */
.L_x_46:
[----:B------:R-:W-:Y:S05]  /*3080*/  BSYNC.RECONVERGENT B0 ;  /* 0x0000000000007941 */ /* 0x000fea0003800200 */
.L_x_45:
[----:B------:R-:W5:Y:S01]  /*3090*/  LDG.E.64 R6, desc[UR8][R6.64] ;  /* 0x0000000806067981 */ /* 0x000f62000c1e1b00 */
[----:B------:R-:W-:Y:S02]  /*30a0*/  VIADD R18, R18, 0x45211e8 ;  /* 0x045211e812127836 */ /* 0x000fe40000000000 */
[----:B------:R-:W-:-:S03]  /*30b0*/  IMAD.MOV.U32 R23, RZ, RZ, R11 ;  /* 0x000000ffff177224 */ /* 0x000fc600078e000b */
[----:B-----5:R-:W-:Y:S04]  /*30c0*/  STG.E.64 desc[UR8][R6.64], R18 ;  /* 0x0000001206007986 */ /* 0x020fe8000c101b08 */
[----:B------:R-:W-:Y:S04]  /*30d0*/  STG.E.64 desc[UR8][R6.64+0x8], R22 ;  /* 0x0000081606007986 */ /* 0x000fe8000c101b08 */
[----:B------:R-:W-:Y:S04]  /*30e0*/  STG.E.64 desc[UR8][R6.64+0x10], R14 ;  /* 0x0000100e06007986 */ /* 0x000fe8000c101b08 */
[----:B------:R-:W-:Y:S04]  /*30f0*/  STG.E.64 desc[UR8][R6.64+0x18], R16 ;  /* 0x0000181006007986 */ /* 0x000fe8000c101b08 */
[----:B------:R-:W-:Y:S04]  /*3100*/  STG.E.64 desc[UR8][R6.64+0x28], R12 ;  /* 0x0000280c06007986 */ /* 0x000fe8000c101b08 */
[----:B------:R-:W-:Y:S01]  /*3110*/  STG.E desc[UR8][R6.64+0x20], R0 ;  /* 0x0000200006007986 */ /* 0x000fe2000c101908 */
[----:B------:R-:W-:Y:S05]  /*3120*/  EXIT ;  /* 0x000000000000794d */ /* 0x000fea0003800000 */
        .weak           $__internal_0_$__cuda_sm3x_div_rn_noftz_f32_slowpath
        .type           $__internal_0_$__cuda_sm3x_div_rn_noftz_f32_slowpath,@function
        .size           $__internal_0_$__cuda_sm3x_div_rn_noftz_f32_slowpath,(.L_x_73 - $__internal_0_$__cuda_sm3x_div_rn_noftz_f32_slowpath)
$__internal_0_$__cuda_sm3x_div_rn_noftz_f32_slowpath:
[--C-:B------:R-:W-:Y:S01]  /*3130*/  SHF.R.U32.HI R20, RZ, 0x17, R26.reuse ;  /* 0x00000017ff147819 */ /* 0x100fe2000001161a */
[----:B------:R-:W-:Y:S01]  /*3140*/  BSSY.RECONVERGENT B2, `(.L_x_47) ;  /* 0x0000067000027945 */ /* 0x000fe20003800200 */
[--C-:B------:R-:W-:Y:S01]  /*3150*/  SHF.R.U32.HI R6, RZ, 0x17, R7.reuse ;  /* 0x00000017ff067819 */ /* 0x100fe20000011607 */
[----:B------:R-:W-:Y:S01]  /*3160*/  IMAD.MOV.U32 R23, RZ, RZ, R7 ;  /* 0x000000ffff177224 */ /* 0x000fe200078e0007 */
[----:B------:R-:W-:Y:S01]  /*3170*/  LOP3.LUT R20, R20, 0xff, RZ, 0xc0, !PT ;  /* 0x000000ff14147812 */ /* 0x000fe200078ec0ff */
[----:B------:R-:W-:Y:S01]  /*3180*/  IMAD.MOV.U32 R24, RZ, RZ, R26 ;  /* 0x000000ffff187224 */ /* 0x000fe200078e001a */
[----:B------:R-:W-:-:S03]  /*3190*/  LOP3.LUT R28, R6, 0xff, RZ, 0xc0, !PT ;  /* 0x000000ff061c7812 */ /* 0x000fc600078ec0ff */
[----:B------:R-:W-:Y:S02]  /*31a0*/  VIADD R25, R20, 0xffffffff ;  /* 0xffffffff14197836 */ /* 0x000fe40000000000 */
[----:B------:R-:W-:-:S03]  /*31b0*/  VIADD R6, R28, 0xffffffff ;  /* 0xffffffff1c067836 */ /* 0x000fc60000000000 */
[----:B------:R-:W-:-:S04]  /*31c0*/  ISETP.GT.U32.AND P0, PT, R25, 0xfd, PT ;  /* 0x000000fd1900780c */ /* 0x000fc80003f04070 */
[----:B------:R-:W-:-:S13]  /*31d0*/  ISETP.GT.U32.OR P0, PT, R6, 0xfd, P0 ;  /* 0x000000fd0600780c */ /* 0x000fda0000704470 */
[----:B------:R-:W-:Y:S01]  /*31e0*/  @!P0 IMAD.MOV.U32 R10, RZ, RZ, RZ ;  /* 0x000000ffff0a8224 */ /* 0x000fe200078e00ff */
[----:B------:R-:W-:Y:S06]  /*31f0*/  @!P0 BRA `(.L_x_48) ;  /* 0x0000000000688947 */ /* 0x000fec0003800000 */
[----:B------:R-:W-:Y:S01]  /*3200*/  FSETP.GTU.FTZ.AND P0, PT, |R7|, +INF , PT ;  /* 0x7f8000000700780b */ /* 0x000fe20003f1c200 */
[----:B------:R-:W-:Y:S01]  /*3210*/  IMAD.MOV.U32 R6, RZ, RZ, R7 ;  /* 0x000000ffff067224 */ /* 0x000fe200078e0007 */
[----:B------:R-:W-:Y:S01]  /*3220*/  FSETP.GTU.FTZ.AND P1, PT, |R26|, +INF , PT ;  /* 0x7f8000001a00780b */ /* 0x000fe20003f3c200 */
[----:B------:R-:W-:-:S03]  /*3230*/  IMAD.MOV.U32 R7, RZ, RZ, R26 ;  /* 0x000000ffff077224 */ /* 0x000fc600078e001a */
[----:B------:R-:W-:-:S13]  /*3240*/  PLOP3.LUT P0, PT, P0, P1, PT, 0xf8, 0x8f ;  /* 0x00000000008f781c */ /* 0x000fda0000703f70 */
[----:B------:R-:W-:Y:S05]  /*3250*/  @P0 BRA `(.L_x_49) ;  /* 0x0000000400500947 */ /* 0x000fea0003800000 */
[----:B------:R-:W-:-:S13]  /*3260*/  LOP3.LUT P0, RZ, R24, 0x7fffffff, R23, 0xc8, !PT ;  /* 0x7fffffff18ff7812 */ /* 0x000fda000780c817 */
[----:B------:R-:W-:Y:S05]  /*3270*/  @!P0 BRA `(.L_x_50) ;  /* 0x0000000400408947 */ /* 0x000fea0003800000 */
[C---:B------:R-:W-:Y:S02]  /*3280*/  FSETP.NEU.FTZ.AND P0, PT, |R6|.reuse, +INF , PT ;  /* 0x7f8000000600780b */ /* 0x040fe40003f1d200 */
[----:B------:R-:W-:Y:S02]  /*3290*/  FSETP.NEU.FTZ.AND P2, PT, |R7|, +INF , PT ;  /* 0x7f8000000700780b */ /* 0x000fe40003f5d200 */
[----:B------:R-:W-:-:S11]  /*32a0*/  FSETP.NEU.FTZ.AND P1, PT, |R6|, +INF , PT ;  /* 0x7f8000000600780b */ /* 0x000fd60003f3d200 */
[----:B------:R-:W-:Y:S05]  /*32b0*/  @!P2 BRA !P0, `(.L_x_50) ;  /* 0x000000040030a947 */ /* 0x000fea0004000000 */
[----:B------:R-:W-:-:S04]  /*32c0*/  LOP3.LUT P0, RZ, R23, 0x7fffffff, RZ, 0xc0, !PT ;  /* 0x7fffffff17ff7812 */ /* 0x000fc8000780c0ff */
[----:B------:R-:W-:-:S13]  /*32d0*/  PLOP3.LUT P0, PT, P2, P0, PT, 0x2f, 0xf2 ;  /* 0x0000000000f2781c */ /* 0x000fda0001700577 */
[----:B------:R-:W-:Y:S05]  /*32e0*/  @P0 BRA `(.L_x_51) ;  /* 0x00000004001c0947 */ /* 0x000fea0003800000 */
[----:B------:R-:W-:-:S04]  /*32f0*/  LOP3.LUT P0, RZ, R24, 0x7fffffff, RZ, 0xc0, !PT ;  /* 0x7fffffff18ff7812 */ /* 0x000fc8000780c0ff */
[----:B------:R-:W-:-:S13]  /*3300*/  PLOP3.LUT P0, PT, P1, P0, PT, 0x2f, 0xf2 ;  /* 0x0000000000f2781c */ /* 0x000fda0000f00577 */
[----:B------:R-:W-:Y:S05]  /*3310*/  @P0 BRA `(.L_x_52) ;  /* 0x0000000400040947 */ /* 0x000fea0003800000 */
[----:B------:R-:W-:Y:S01]  /*3320*/  VIADD R10, R28, 0xffffffff ;  /* 0xffffffff1c0a7836 */ /* 0x000fe20000000000 */
[----:B------:R-:W-:-:S04]  /*3330*/  ISETP.GE.AND P1, PT, R25, RZ, PT ;  /* 0x000000ff1900720c */ /* 0x000fc80003f26270 */
[----:B------:R-:W-:-:S09]  /*3340*/  ISETP.GE.AND P0, PT, R10, RZ, PT ;  /* 0x000000ff0a00720c */ /* 0x000fd20003f06270 */
[----:B------:R-:W-:-:S04]  /*3350*/  @!P1 FFMA R24, R7, 1.84467440737095516160e+19, RZ ;  /* 0x5f80000007189823 */ /* 0x000fc800000000ff */
[----:B------:R-:W-:Y:S02]  /*3360*/  @P0 IMAD.MOV.U32 R10, RZ, RZ, RZ ;  /* 0x000000ffff0a0224 */ /* 0x000fe400078e00ff */
[----:B------:R-:W-:Y:S01]  /*3370*/  @!P0 FFMA R23, R6, 1.84467440737095516160e+19, RZ ;  /* 0x5f80000006178823 */ /* 0x000fe200000000ff */
[----:B------:R-:W-:-:S04]  /*3380*/  @!P0 IMAD.MOV.U32 R10, RZ, RZ, -0x40 ;  /* 0xffffffc0ff0a8424 */ /* 0x000fc800078e00ff */
[----:B------:R-:W-:-:S07]  /*3390*/  @!P1 VIADD R10, R10, 0x40 ;  /* 0x000000400a0a9836 */ /* 0x000fce0000000000 */
.L_x_48:
[----:B------:R-:W-:Y:S01]  /*33a0*/  LEA R7, R20, 0xc0800000, 0x17 ;  /* 0xc080000014077811 */ /* 0x000fe200078eb8ff */
[----:B------:R-:W-:Y:S04]  /*33b0*/  BSSY.RECONVERGENT B3, `(.L_x_53) ;  /* 0x0000036000037945 */ /* 0x000fe80003800200 */
[----:B------:R-:W-:Y:S02]  /*33c0*/  IMAD.IADD R25, R24, 0x1, -R7 ;  /* 0x0000000118197824 */ /* 0x000fe400078e0a07 */
[----:B------:R-:W-:Y:S02]  /*33d0*/  VIADD R24, R28, 0xffffff81 ;  /* 0xffffff811c187836 */ /* 0x000fe40000000000 */
[----:B------:R-:W0:Y:S01]  /*33e0*/  MUFU.RCP R7, R25 ;  /* 0x0000001900077308 */ /* 0x000e220000001000 */
[----:B------:R-:W-:Y:S01]  /*33f0*/  FADD.FTZ R27, -R25, -RZ ;  /* 0x800000ff191b7221 */ /* 0x000fe20000010100 */
[----:B------:R-:W-:-:S03]  /*3400*/  IMAD R6, R24, -0x800000, R23 ;  /* 0xff80000018067824 */ /* 0x000fc600078e0217 */
[----:B0-----:R-:W-:-:S04]  /*3410*/  FFMA R26, R7, R27, 1 ;  /* 0x3f800000071a7423 */ /* 0x001fc8000000001b */
[----:B------:R-:W-:-:S04]  /*3420*/  FFMA R7, R7, R26, R7 ;  /* 0x0000001a07077223 */ /* 0x000fc80000000007 */
[----:B------:R-:W-:-:S04]  /*3430*/  FFMA R26, R6, R7, RZ ;  /* 0x00000007061a7223 */ /* 0x000fc800000000ff */
[----:B------:R-:W-:-:S04]  /*3440*/  FFMA R23, R27, R26, R6 ;  /* 0x0000001a1b177223 */ /* 0x000fc80000000006 */
[----:B------:R-:W-:Y:S01]  /*3450*/  FFMA R26, R7, R23, R26 ;  /* 0x00000017071a7223 */ /* 0x000fe2000000001a */
[----:B------:R-:W-:-:S03]  /*3460*/  IADD3 R23, PT, PT, R24, 0x7f, -R20 ;  /* 0x0000007f18177810 */ /* 0x000fc60007ffe814 */
[----:B------:R-:W-:Y:S02]  /*3470*/  FFMA R27, R27, R26, R6 ;  /* 0x0000001a1b1b7223 */ /* 0x000fe40000000006 */
[----:B------:R-:W-:Y:S02]  /*3480*/  IMAD.IADD R23, R23, 0x1, R10 ;  /* 0x0000000117177824 */ /* 0x000fe400078e020a */
[----:B------:R-:W-:-:S05]  /*3490*/  FFMA R6, R7, R27, R26 ;  /* 0x0000001b07067223 */ /* 0x000fca000000001a */
[----:B------:R-:W-:-:S04]  /*34a0*/  SHF.R.U32.HI R20, RZ, 0x17, R6 ;  /* 0x00000017ff147819 */ /* 0x000fc80000011606 */
[----:B------:R-:W-:-:S05]  /*34b0*/  LOP3.LUT R20, R20, 0xff, RZ, 0xc0, !PT ;  /* 0x000000ff14147812 */ /* 0x000fca00078ec0ff */
[----:B------:R-:W-:-:S04]  /*34c0*/  IMAD.IADD R24, R20, 0x1, R23 ;  /* 0x0000000114187824 */ /* 0x000fc800078e0217 */
[----:B------:R-:W-:-:S05]  /*34d0*/  VIADD R10, R24, 0xffffffff ;  /* 0xffffffff180a7836 */ /* 0x000fca0000000000 */
[----:B------:R-:W-:-:S13]  /*34e0*/  ISETP.GE.U32.AND P0, PT, R10, 0xfe, PT ;  /* 0x000000fe0a00780c */ /* 0x000fda0003f06070 */
[----:B------:R-:W-:Y:S05]  /*34f0*/  @!P0 BRA `(.L_x_54) ;  /* 0x0000000000808947 */ /* 0x000fea0003800000 */
[----:B------:R-:W-:-:S13]  /*3500*/  ISETP.GT.AND P0, PT, R24, 0xfe, PT ;  /* 0x000000fe1800780c */ /* 0x000fda0003f04270 */
[----:B------:R-:W-:Y:S05]  /*3510*/  @P0 BRA `(.L_x_55) ;  /* 0x00000000006c0947 */ /* 0x000fea0003800000 */
[----:B------:R-:W-:-:S13]  /*3520*/  ISETP.GE.AND P0, PT, R24, 0x1, PT ;  /* 0x000000011800780c */ /* 0x000fda0003f06270 */
[----:B------:R-:W-:Y:S05]  /*3530*/  @P0 BRA `(.L_x_56) ;  /* 0x0000000000740947 */ /* 0x000fea0003800000 */
[----:B------:R-:W-:Y:S02]  /*3540*/  ISETP.GE.AND P0, PT, R24, -0x18, PT ;  /* 0xffffffe81800780c */ /* 0x000fe40003f06270 */
[----:B------:R-:W-:-:S11]  /*3550*/  LOP3.LUT R6, R6, 0x80000000, RZ, 0xc0, !PT ;  /* 0x8000000006067812 */ /* 0x000fd600078ec0ff */
[----:B------:R-:W-:Y:S05]  /*3560*/  @!P0 BRA `(.L_x_56) ;  /* 0x0000000000688947 */ /* 0x000fea0003800000 */
[CC--:B------:R-:W-:Y:S01]  /*3570*/  FFMA.RZ R10, R7.reuse, R27.reuse, R26 ;  /* 0x0000001b070a7223 */ /* 0x0c0fe2000000c01a */
[C---:B------:R-:W-:Y:S01]  /*3580*/  VIADD R23, R24.reuse, 0x20 ;  /* 0x0000002018177836 */ /* 0x040fe20000000000 */
[C---:B------:R-:W-:Y:S02]  /*3590*/  ISETP.NE.AND P2, PT, R24.reuse, RZ, PT ;  /* 0x000000ff1800720c */ /* 0x040fe40003f45270 */
[----:B------:R-:W-:Y:S01]  /*35a0*/  ISETP.NE.AND P1, PT, R24, RZ, PT ;  /* 0x000000ff1800720c */ /* 0x000fe20003f25270 */
[----:B------:R-:W-:Y:S01]  /*35b0*/  IMAD.MOV R24, RZ, RZ, -R24 ;  /* 0x000000ffff187224 */ /* 0x000fe200078e0a18 */
[----:B------:R-:W-:Y:S01]  /*35c0*/  LOP3.LUT R20, R10, 0x7fffff, RZ, 0xc0, !PT ;  /* 0x007fffff0a147812 */ /* 0x000fe200078ec0ff */
[CCC-:B------:R-:W-:Y:S01]  /*35d0*/  FFMA.RP R10, R7.reuse, R27.reuse, R26.reuse ;  /* 0x0000001b070a7223 */ /* 0x1c0fe2000000801a */
[----:B------:R-:W-:Y:S02]  /*35e0*/  FFMA.RM R7, R7, R27, R26 ;  /* 0x0000001b07077223 */ /* 0x000fe4000000401a */
[----:B------:R-:W-:-:S03]  /*35f0*/  LOP3.LUT R20, R20, 0x800000, RZ, 0xfc, !PT ;  /* 0x0080000014147812 */ /* 0x000fc600078efcff */
[----:B------:R-:W-:Y:S02]  /*3600*/  FSETP.NEU.FTZ.AND P0, PT, R10, R7, PT ;  /* 0x000000070a00720b */ /* 0x000fe40003f1d000 */
[----:B------:R-:W-:Y:S02]  /*3610*/  SHF.L.U32 R23, R20, R23, RZ ;  /* 0x0000001714177219 */ /* 0x000fe400000006ff */
[----:B------:R-:W-:Y:S02]  /*3620*/  SEL R7, R24, RZ, P2 ;  /* 0x000000ff18077207 */ /* 0x000fe40001000000 */
[----:B------:R-:W-:Y:S02]  /*3630*/  ISETP.NE.AND P1, PT, R23, RZ, P1 ;  /* 0x000000ff1700720c */ /* 0x000fe40000f25270 */
[----:B------:R-:W-:Y:S02]  /*3640*/  SHF.R.U32.HI R7, RZ, R7, R20 ;  /* 0x00000007ff077219 */ /* 0x000fe40000011614 */
[----:B------:R-:W-:-:S02]  /*3650*/  PLOP3.LUT P0, PT, P0, P1, PT, 0xf8, 0x8f ;  /* 0x00000000008f781c */ /* 0x000fc40000703f70 */
[----:B------:R-:W-:Y:S02]  /*3660*/  SHF.R.U32.HI R23, RZ, 0x1, R7 ;  /* 0x00000001ff177819 */ /* 0x000fe40000011607 */
[----:B------:R-:W-:-:S04]  /*3670*/  SEL R10, RZ, 0x1, !P0 ;  /* 0x00000001ff0a7807 */ /* 0x000fc80004000000 */
[----:B------:R-:W-:-:S04]  /*3680*/  LOP3.LUT R10, R10, 0x1, R23, 0xf8, !PT ;  /* 0x000000010a0a7812 */ /* 0x000fc800078ef817 */
[----:B------:R-:W-:-:S05]  /*3690*/  LOP3.LUT R10, R10, R7, RZ, 0xc0, !PT ;  /* 0x000000070a0a7212 */ /* 0x000fca00078ec0ff */
[----:B------:R-:W-:-:S05]  /*36a0*/  IMAD.IADD R23, R23, 0x1, R10 ;  /* 0x0000000117177824 */ /* 0x000fca00078e020a */
[----:B------:R-:W-:Y:S01]  /*36b0*/  LOP3.LUT R6, R23, R6, RZ, 0xfc, !PT ;  /* 0x0000000617067212 */ /* 0x000fe200078efcff */
[----:B------:R-:W-:Y:S06]  /*36c0*/  BRA `(.L_x_56) ;  /* 0x0000000000107947 */ /* 0x000fec0003800000 */
.L_x_55:
[----:B------:R-:W-:-:S04]  /*36d0*/  LOP3.LUT R6, R6, 0x80000000, RZ, 0xc0, !PT ;  /* 0x8000000006067812 */ /* 0x000fc800078ec0ff */
[----:B------:R-:W-:Y:S01]  /*36e0*/  LOP3.LUT R6, R6, 0x7f800000, RZ, 0xfc, !PT ;  /* 0x7f80000006067812 */ /* 0x000fe200078efcff */
[----:B------:R-:W-:Y:S06]  /*36f0*/  BRA `(.L_x_56) ;  /* 0x0000000000047947 */ /* 0x000fec0003800000 */
.L_x_54:
[----:B------:R-:W-:-:S07]  /*3700*/  IMAD R6, R23, 0x800000, R6 ;  /* 0x0080000017067824 */ /* 0x000fce00078e0206 */
.L_x_56:
[----:B------:R-:W-:Y:S05]  /*3710*/  BSYNC.RECONVERGENT B3 ;  /* 0x0000000000037941 */ /* 0x000fea0003800200 */
.L_x_53:
[----:B------:R-:W-:Y:S05]  /*3720*/  BRA `(.L_x_57) ;  /* 0x0000000000207947 */ /* 0x000fea0003800000 */
.L_x_52:
[----:B------:R-:W-:-:S04]  /*3730*/  LOP3.LUT R6, R24, 0x80000000, R23, 0x48, !PT ;  /* 0x8000000018067812 */ /* 0x000fc800078e4817 */
[----:B------:R-:W-:Y:S01]  /*3740*/  LOP3.LUT R6, R6, 0x7f800000, RZ, 0xfc, !PT ;  /* 0x7f80000006067812 */ /* 0x000fe200078efcff */
[----:B------:R-:W-:Y:S06]  /*3750*/  BRA `(.L_x_57) ;  /* 0x0000000000147947 */ /* 0x000fec0003800000 */
.L_x_51:
[----:B------:R-:W-:Y:S01]  /*3760*/  LOP3.LUT R6, R24, 0x80000000, R23, 0x48, !PT ;  /* 0x8000000018067812 */ /* 0x000fe200078e4817 */
[----:B------:R-:W-:Y:S06]  /*3770*/  BRA `(.L_x_57) ;  /* 0x00000000000c7947 */ /* 0x000fec0003800000 */
.L_x_50:
[----:B------:R-:W0:Y:S01]  /*3780*/  MUFU.RSQ R6, -QNAN ;  /* 0xffc0000000067908 */ /* 0x000e220000001400 */
[----:B------:R-:W-:Y:S05]  /*3790*/  BRA `(.L_x_57) ;  /* 0x0000000000047947 */ /* 0x000fea0003800000 */
.L_x_49:
[----:B------:R-:W-:-:S07]  /*37a0*/  FADD.FTZ R6, R6, R7 ;  /* 0x0000000706067221 */ /* 0x000fce0000010000 */
.L_x_57:
[----:B------:R-:W-:Y:S05]  /*37b0*/  BSYNC.RECONVERGENT B2 ;  /* 0x0000000000027941 */ /* 0x000fea0003800200 */
.L_x_47:
[----:B0-----:R-:W-:Y:S02]  /*37c0*/  IMAD.MOV.U32 R10, RZ, RZ, R6 ;  /* 0x000000ffff0a7224 */ /* 0x001fe400078e0006 */
[----:B------:R-:W-:Y:S02]  /*37d0*/  IMAD.MOV.U32 R6, RZ, RZ, R8 ;  /* 0x000000ffff067224 */ /* 0x000fe400078e0008 */
[----:B------:R-:W-:-:S04]  /*37e0*/  IMAD.MOV.U32 R7, RZ, RZ, 0x0 ;  /* 0x00000000ff077424 */ /* 0x000fc800078e00ff */
[----:B------:R-:W-:Y:S05]  /*37f0*/  RET.REL.NODEC R6 `(getVdispLine) ;  /* 0xffffffc806007950 */ /* 0x000fea0003c3ffff */
.L_x_58:
[----:B------:R-:W-:-:S00]  /*3800*/  BRA `(.L_x_58) ;  /* 0xfffffffc00fc7947 */ /* 0x000fc0000383ffff */
[----:B------:R-:W-:-:S00]  /*3810*/  NOP ;  /* 0x0000000000007918 */ /* 0x000fc00000000000 */
        /* <DEDUP_REMOVED lines=14> */
.L_x_73:


//--------------------- .text.initkernels         --------------------------
	.section	.text.initkernels,"ax",@progbits
	.align	128
        .global         initkernels
        .type           initkernels,@function
        .size           initkernels,(.L_x_75 - initkernels)
        .other          initkernels,@"STO_CUDA_ENTRY STV_DEFAULT"
initkernels:
.text.initkernels:
[----:B------:R-:W0:Y:S01]  /*0000*/  LDC R1, c[0x0][0x37c] ;  /* 0x0000df00ff017b82 */ /* 0x000e220000000800 */
[----:B------:R-:W-:Y:S01]  /*0010*/  MOV R0, 0x48 ;  /* 0x0000004800007802 */ /* 0x000fe20000000f00 */
[----:B------:R-:W-:Y:S02]  /*0020*/  IMAD.MOV.U32 R4, RZ, RZ, 0x30 ;  /* 0x00000030ff047424 */ /* 0x000fe400078e00ff */
[----:B------:R-:W-:-:S04]  /*0030*/  IMAD.MOV.U32 R5, RZ, RZ, RZ ;  /* 0x000000ffff057224 */ /* 0x000fc800078e00ff */
[----:B------:R1:W2:Y:S03]  /*0040*/  LDC.64 R2, c[0x4][R0] ;  /* 0x0100000000027b82 */ /* 0x0002a60000000a00 */
[----:B------:R-:W-:-:S07]  /*0050*/  LEPC R20, `(.L_x_59) ;  /* 0x000000001014794e */ /* 0x000fce0000000000 */
[----:B012---:R-:W-:Y:S05]  /*0060*/  CALL.ABS.NOINC R2 ;  /* 0x0000000002007343 */ /* 0x007fea0003c00000 */
.L_x_59:
[----:B------:R-:W0:Y:S01]  /*0070*/  S2R R2, SR_TID.X ;  /* 0x0000000000027919 */ /* 0x000e220000002100 */
[----:B------:R-:W1:Y:S01]  /*0080*/  LDC.64 R6, c[0x0][0x358] ;  /* 0x0000d600ff067b82 */ /* 0x000e620000000a00 */
[----:B------:R-:W-:Y:S01]  /*0090*/  ISETP.NE.U32.AND P0, PT, R4, RZ, PT ;  /* 0x000000ff0400720c */ /* 0x000fe20003f05070 */
[----:B------:R-:W-:Y:S03]  /*00a0*/  BSSY.RECONVERGENT B0, `(.L_x_60) ;  /* 0x000019d000007945 */ /* 0x000fe60003800200 */
[----:B------:R-:W-:-:S13]  /*00b0*/  ISETP.NE.AND.EX P0, PT, R5, RZ, PT, P0 ;  /* 0x000000ff0500720c */ /* 0x000fda0003f05300 */
[----:B------:R-:W-:Y:S05]  /*00c0*/  @!P0 BRA `(.L_x_61) ;  /* 0x0000001800688947 */ /* 0x000fea0003800000 */
[----:B------:R-:W2:Y:S01]  /*00d0*/  LDC R3, c[0x0][0x380] ;  /* 0x0000e000ff037b82 */ /* 0x000ea20000000800 */
[C---:B-1----:R-:W-:Y:S01]  /*00e0*/  R2UR UR4, R6.reuse ;  /* 0x00000000060472ca */ /* 0x042fe200000e0000 */
[----:B------:R-:W-:Y:S01]  /*00f0*/  BSSY.RECONVERGENT B1, `(.L_x_62) ;  /* 0x0000193000017945 */ /* 0x000fe20003800200 */
[C---:B------:R-:W-:Y:S02]  /*0100*/  R2UR UR5, R7.reuse ;  /* 0x00000000070572ca */ /* 0x040fe400000e0000 */
[C---:B------:R-:W-:Y:S02]  /*0110*/  R2UR UR6, R6.reuse ;  /* 0x00000000060672ca */ /* 0x040fe400000e0000 */
[C---:B------:R-:W-:Y:S02]  /*0120*/  R2UR UR7, R7.reuse ;  /* 0x00000000070772ca */ /* 0x040fe400000e0000 */
[----:B------:R-:W-:Y:S02]  /*0130*/  R2UR UR8, R6 ;  /* 0x00000000060872ca */ /* 0x000fe400000e0000 */
[----:B------:R-:W-:-:S02]  /*0140*/  R2UR UR9, R7 ;  /* 0x00000000070972ca */ /* 0x000fc400000e0000 */
[C---:B--2---:R-:W-:Y:S02]  /*0150*/  LOP3.LUT R0, R3.reuse, 0xaad26b49, RZ, 0x3c, !PT ;  /* 0xaad26b4903007812 */ /* 0x044fe400078e3cff */
[----:B------:R-:W-:Y:S01]  /*0160*/  ISETP.GT.AND P0, PT, R3, -0x1, PT ;  /* 0xffffffff0300780c */ /* 0x000fe20003f04270 */
[----:B------:R-:W-:Y:S02]  /*0170*/  IMAD.MOV.U32 R3, RZ, RZ, -0x266e14b1 ;  /* 0xd991eb4fff037424 */ /* 0x000fe400078e00ff */
[----:B------:R-:W-:-:S03]  /*0180*/  IMAD R0, R0, 0x4182bed5, RZ ;  /* 0x4182bed500007824 */ /* 0x000fc600078e02ff */
[----:B------:R-:W-:Y:S01]  /*0190*/  SEL R3, R3, 0x8bf16996, P0 ;  /* 0x8bf1699603037807 */ /* 0x000fe20000000000 */
[----:B------:R-:W-:Y:S01]  /*01a0*/  VIADD R7, R0, 0x75bcd15 ;  /* 0x075bcd1500077836 */ /* 0x000fe20000000000 */
[----:B0-----:R-:W-:Y:S01]  /*01b0*/  ISETP.NE.AND P0, PT, R2, RZ, PT ;  /* 0x000000ff0200720c */ /* 0x001fe20003f05270 */
[C---:B------:R-:W-:Y:S01]  /*01c0*/  VIADD R11, R0.reuse, 0x583f19 ;  /* 0x00583f19000b7836 */ /* 0x040fe20000000000 */
[C---:B------:R-:W-:Y:S01]  /*01d0*/  IADD3 R6, PT, PT, R3.reuse, 0x64f0c9, R0 ;  /* 0x0064f0c903067810 */ /* 0x040fe20007ffe000 */
[C---:B------:R-:W-:Y:S01]  /*01e0*/  VIADD R9, R3.reuse, 0x1f123bb5 ;  /* 0x1f123bb503097836 */ /* 0x040fe20000000000 */
[----:B------:R-:W-:Y:S02]  /*01f0*/  LOP3.LUT R8, R0, 0x159a55e5, RZ, 0x3c, !PT ;  /* 0x159a55e500087812 */ /* 0x000fe400078e3cff */
[----:B------:R-:W-:Y:S01]  /*0200*/  LOP3.LUT R10, R3, 0x5491333, RZ, 0x3c, !PT ;  /* 0x05491333030a7812 */ /* 0x000fe200078e3cff */
[----:B------:R0:W-:Y:S04]  /*0210*/  ST.E.64 desc[UR4][R4.64], R6 ;  /* 0x0000000604007985 */ /* 0x0001e8000c101b04 */
[----:B------:R0:W-:Y:S04]  /*0220*/  ST.E.64 desc[UR6][R4.64+0x8], R8 ;  /* 0x0000080804007985 */ /* 0x0001e8000c101b06 */
[----:B------:R0:W-:Y:S01]  /*0230*/  ST.E.64 desc[UR8][R4.64+0x10], R10 ;  /* 0x0000100a04007985 */ /* 0x0001e2000c101b08 */
[----:B------:R-:W-:Y:S05]  /*0240*/  @!P0 BRA `(.L_x_63) ;  /* 0x0000001400f48947 */ /* 0x000fea0003800000 */
[----:B------:R-:W-:Y:S01]  /*0250*/  IMAD.MOV.U32 R0, RZ, RZ, R2 ;  /* 0x000000ffff007224 */ /* 0x000fe200078e0002 */
[----:B0-----:R-:W-:-:S07]  /*0260*/  CS2R R8, SRZ ;  /* 0x0000000000087805 */ /* 0x001fce000001ff00 */
.L_x_71:
[----:B------:R-:W-:Y:S01]  /*0270*/  LOP3.LUT R2, R0, 0x3, RZ, 0xc0, !PT ;  /* 0x0000000300027812 */ /* 0x000fe200078ec0ff */
[----:B------:R-:W-:Y:S03]  /*0280*/  BSSY.RECONVERGENT B2, `(.L_x_64) ;  /* 0x0000173000027945 */ /* 0x000fe60003800200 */
[----:B------:R-:W-:-:S04]  /*0290*/  ISETP.NE.U32.AND P0, PT, R2, RZ, PT ;  /* 0x000000ff0200720c */ /* 0x000fc80003f05070 */
[----:B------:R-:W-:-:S13]  /*02a0*/  ISETP.NE.AND.EX P0, PT, RZ, RZ, PT, P0 ;  /* 0x000000ffff00720c */ /* 0x000fda0003f05300 */
[----:B0-----:R-:W-:Y:S05]  /*02b0*/  @!P0 BRA `(.L_x_65) ;  /* 0x0000001400bc8947 */ /* 0x001fea0003800000 */
[----:B------:R-:W0:Y:S01]  /*02c0*/  LDC.64 R2, c[0x4][RZ] ;  /* 0x01000000ff027b82 */ /* 0x000e220000000a00 */
[----:B------:R-:W-:Y:S02]  /*02d0*/  IMAD.MOV.U32 R10, RZ, RZ, RZ ;  /* 0x000000ffff0a7224 */ /* 0x000fe400078e00ff */
[----:B0-----:R-:W-:-:S07]  /*02e0*/  IMAD.WIDE.U32 R2, R8, 0xc80, R2 ;  /* 0x00000c8008027825 */ /* 0x001fce00078e0002 */
.L_x_70:
[----:B------:R-:W-:Y:S01]  /*02f0*/  BSSY.RECONVERGENT B3, `(.L_x_66) ;  /* 0x0000158000037945 */ /* 0x000fe20003800200 */
[----:B0-----:R-:W-:Y:S02]  /*0300*/  IMAD.MOV.U32 R11, RZ, RZ, RZ ;  /* 0x000000ffff0b7224 */ /* 0x001fe400078e00ff */
[----:B------:R-:W-:Y:S02]  /*0310*/  IMAD.MOV.U32 R13, RZ, RZ, RZ ;  /* 0x000000ffff0d7224 */ /* 0x000fe400078e00ff */
[----:B------:R-:W-:Y:S02]  /*0320*/  IMAD.MOV.U32 R15, RZ, RZ, RZ ;  /* 0x000000ffff0f7224 */ /* 0x000fe400078e00ff */
[----:B------:R-:W-:Y:S02]  /*0330*/  IMAD.MOV.U32 R17, RZ, RZ, RZ ;  /* 0x000000ffff117224 */ /* 0x000fe400078e00ff */
[----:B------:R-:W-:Y:S02]  /*0340*/  IMAD.MOV.U32 R19, RZ, RZ, RZ ;  /* 0x000000ffff137224 */ /* 0x000fe400078e00ff */
[----:B------:R-:W-:-:S07]  /*0350*/  IMAD.MOV.U32 R21, RZ, RZ, RZ ;  /* 0x000000ffff157224 */ /* 0x000fce00078e00ff */
.L_x_69:
[----:B------:R-:W0:Y:S01]  /*0360*/  LDC.64 R22, c[0x0][0x358] ;  /* 0x0000d600ff167b82 */ /* 0x000e220000000a00 */
[----:B------:R-:W-:Y:S01]  /*0370*/  IMAD.WIDE.U32 R6, R21, 0x4, R4 ;  /* 0x0000000415067825 */ /* 0x000fe200078e0004 */
[----:B0-----:R-:W-:Y:S02]  /*0380*/  R2UR UR4, R22 ;  /* 0x00000000160472ca */ /* 0x001fe400000e0000 */
[----:B------:R-:W-:-:S13]  /*0390*/  R2UR UR5, R23 ;  /* 0x00000000170572ca */ /* 0x000fda00000e0000 */
[----:B------:R0:W5:Y:S01]  /*03a0*/  LD.E R12, desc[UR4][R6.64+0x4] ;  /* 0x00000404060c7980 */ /* 0x000162000c101900 */
[----:B------:R-:W-:Y:S01]  /*03b0*/  BSSY.RECONVERGENT B4, `(.L_x_67) ;  /* 0x0000148000047945 */ /* 0x000fe20003800200 */
[----:B------:R-:W-:-:S07]  /*03c0*/  IMAD.MOV.U32 R25, RZ, RZ, RZ ;  /* 0x000000ffff197224 */ /* 0x000fce00078e00ff */
.L_x_68:
[----:B-----5:R-:W-:-:S04]  /*03d0*/  SHF.R.U32.HI R24, RZ, R25, R12 ;  /* 0x00000019ff187219 */ /* 0x020fc8000001160c */
[----:B0-----:R-:W-:-:S04]  /*03e0*/  LOP3.LUT R6, R24, 0x1, RZ, 0xc0, !PT ;  /* 0x0000000118067812 */ /* 0x001fc800078ec0ff */
[----:B------:R-:W-:Y:S01]  /*03f0*/  ISETP.NE.U32.AND P0, PT, R6, 0x1, PT ;  /* 0x000000010600780c */ /* 0x000fe20003f05070 */
[----:B------:R-:W-:-:S04]  /*0400*/  IMAD.SHL.U32 R6, R21, 0x20, RZ ;  /* 0x0000002015067824 */ /* 0x000fc800078e00ff */
[----:B------:R-:W-:-:S04]  /*0410*/  IMAD.IADD R6, R6, 0x1, R25 ;  /* 0x0000000106067824 */ /* 0x000fc800078e0219 */
[----:B------:R-:W-:-:S04]  /*0420*/  IMAD R7, R6, 0x5, RZ ;  /* 0x0000000506077824 */ /* 0x000fc800078e02ff */
[C---:B------:R-:W-:Y:S01]  /*0430*/  @!P0 R2UR UR4, R22.reuse ;  /* 0x00000000160482ca */ /* 0x040fe200000e0000 */
[----:B------:R-:W-:Y:S01]  /*0440*/  IMAD.WIDE.U32 R6, R7, 0x4, R2 ;  /* 0x0000000407067825 */ /* 0x000fe200078e0002 */
[C---:B------:R-:W-:Y:S02]  /*0450*/  @!P0 R2UR UR5, R23.reuse ;  /* 0x00000000170582ca */ /* 0x040fe400000e0000 */
[C---:B------:R-:W-:Y:S02]  /*0460*/  @!P0 R2UR UR6, R22.reuse ;  /* 0x00000000160682ca */ /* 0x040fe400000e0000 */
[C---:B------:R-:W-:Y:S02]  /*0470*/  @!P0 R2UR UR7, R23.reuse ;  /* 0x00000000170782ca */ /* 0x040fe400000e0000 */
[----:B------:R-:W-:Y:S02]  /*0480*/  @!P0 R2UR UR8, R22 ;  /* 0x00000000160882ca */ /* 0x000fe400000e0000 */
[----:B------:R-:W-:-:S02]  /*0490*/  @!P0 R2UR UR9, R23 ;  /* 0x00000000170982ca */ /* 0x000fc400000e0000 */
[C---:B------:R-:W-:Y:S02]  /*04a0*/  @!P0 R2UR UR10, R22.reuse ;  /* 0x00000000160a82ca */ /* 0x040fe400000e0000 */
[C---:B------:R-:W-:Y:S01]  /*04b0*/  @!P0 R2UR UR11, R23.reuse ;  /* 0x00000000170b82ca */ /* 0x040fe200000e0000 */
[----:B------:R-:W2:Y:S01]  /*04c0*/  @!P0 LDG.E R14, desc[UR4][R6.64] ;  /* 0x00000004060e8981 */ /* 0x000ea2000c1e1900 */
[----:B------:R-:W-:Y:S02]  /*04d0*/  @!P0 R2UR UR12, R22 ;  /* 0x00000000160c82ca */ /* 0x000fe400000e0000 */
[----:B------:R-:W-:Y:S01]  /*04e0*/  @!P0 R2UR UR13, R23 ;  /* 0x00000000170d82ca */ /* 0x000fe200000e0000 */
[----:B------:R-:W3:Y:S04]  /*04f0*/  @!P0 LDG.E R16, desc[UR6][R6.64+0x4] ;  /* 0x0000040606108981 */ /* 0x000ee8000c1e1900 */
[----:B------:R-:W4:Y:S04]  /*0500*/  @!P0 LDG.E R18, desc[UR8][R6.64+0x8] ;  /* 0x0000080806128981 */ /* 0x000f28000c1e1900 */
[----:B------:R-:W4:Y:S04]  /*0510*/  @!P0 LDG.E R20, desc[UR10][R6.64+0xc] ;  /* 0x00000c0a06148981 */ /* 0x000f28000c1e1900 */
[----:B------:R-:W4:Y:S01]  /*0520*/  @!P0 LDG.E R26, desc[UR12][R6.64+0x10] ;  /* 0x0000100c061a8981 */ /* 0x000f22000c1e1900 */
[----:B------:R-:W-:-:S13]  /*0530*/  R2P PR, R24, 0x7e ;  /* 0x0000007e18007804 */ /* 0x000fda0000000000 */
[C---:B------:R-:W-:Y:S02]  /*0540*/  @P1 R2UR UR4, R22.reuse ;  /* 0x00000000160412ca */ /* 0x040fe400000e0000 */
[C---:B------:R-:W-:Y:S02]  /*0550*/  @P1 R2UR UR5, R23.reuse ;  /* 0x00000000170512ca */ /* 0x040fe400000e0000 */
[C---:B------:R-:W-:Y:S02]  /*0560*/  @P1 R2UR UR6, R22.reuse ;  /* 0x00000000160612ca */ /* 0x040fe400000e0000 */
[C---:B------:R-:W-:Y:S02]  /*0570*/  @P1 R2UR UR7, R23.reuse ;  /* 0x00000000170712ca */ /* 0x040fe400000e0000 */
[----:B------:R-:W-:Y:S02]  /*0580*/  @P1 R2UR UR8, R22 ;  /* 0x00000000160812ca */ /* 0x000fe400000e0000 */
[----:B------:R-:W-:-:S02]  /*0590*/  @P1 R2UR UR9, R23 ;  /* 0x00000000170912ca */ /* 0x000fc400000e0000 */
[C---:B------:R-:W-:Y:S02]  /*05a0*/  @P1 R2UR UR10, R22.reuse ;  /* 0x00000000160a12ca */ /* 0x040fe400000e0000 */
[C---:B------:R-:W-:Y:S02]  /*05b0*/  @P1 R2UR UR11, R23.reuse ;  /* 0x00000000170b12ca */ /* 0x040fe400000e0000 */
[----:B------:R-:W-:Y:S02]  /*05c0*/  @P1 R2UR UR12, R22 ;  /* 0x00000000160c12ca */ /* 0x000fe400000e0000 */
[----:B------:R-:W-:Y:S02]  /*05d0*/  @P1 R2UR UR13, R23 ;  /* 0x00000000170d12ca */ /* 0x000fe400000e0000 */
[----:B--2---:R-:W-:Y:S02]  /*05e0*/  @!P0 LOP3.LUT R19, R19, R14, RZ, 0x3c, !PT ;  /* 0x0000000e13138212 */ /* 0x004fe400078e3cff */
[----:B------:R-:W2:Y:S01]  /*05f0*/  @P1 LDG.E R14, desc[UR4][R6.64+0x14] ;  /* 0x00001404060e1981 */ /* 0x000ea2000c1e1900 */
[----:B---3--:R-:W-:-:S03]  /*0600*/  @!P0 LOP3.LUT R17, R17, R16, RZ, 0x3c, !PT ;  /* 0x0000001011118212 */ /* 0x008fc600078e3cff */
[----:B------:R-:W3:Y:S01]  /*0610*/  @P1 LDG.E R16, desc[UR6][R6.64+0x18] ;  /* 0x0000180606101981 */ /* 0x000ee2000c1e1900 */
[----:B----4-:R-:W-:-:S03]  /*0620*/  @!P0 LOP3.LUT R15, R15, R18, RZ, 0x3c, !PT ;  /* 0x000000120f0f8212 */ /* 0x010fc600078e3cff */
[----:B------:R-:W4:Y:S01]  /*0630*/  @P1 LDG.E R18, desc[UR8][R6.64+0x1c] ;  /* 0x00001c0806121981 */ /* 0x000f22000c1e1900 */
[----:B------:R-:W-:-:S03]  /*0640*/  @!P0 LOP3.LUT R13, R13, R20, RZ, 0x3c, !PT ;  /* 0x000000140d0d8212 */ /* 0x000fc600078e3cff */
[----:B------:R-:W4:Y:S01]  /*0650*/  @P1 LDG.E R20, desc[UR10][R6.64+0x20] ;  /* 0x0000200a06141981 */ /* 0x000f22000c1e1900 */
[----:B------:R-:W-:-:S03]  /*0660*/  @!P0 LOP3.LUT R11, R11, R26, RZ, 0x3c, !PT ;  /* 0x0000001a0b0b8212 */ /* 0x000fc600078e3cff */
[----:B------:R-:W4:Y:S01]  /*0670*/  @P1 LDG.E R26, desc[UR12][R6.64+0x24] ;  /* 0x0000240c061a1981 */ /* 0x000f22000c1e1900 */
        /* <DEDUP_REMOVED lines=10> */
[----:B--2---:R-:W-:Y:S02]  /*0720*/  @P1 LOP3.LUT R19, R19, R14, RZ, 0x3c, !PT ;  /* 0x0000000e13131212 */ /* 0x004fe400078e3cff */
[----:B------:R-:W2:Y:S01]  /*0730*/  @P2 LDG.E R14, desc[UR4][R6.64+0x28] ;  /* 0x00002804060e2981 */ /* 0x000ea2000c1e1900 */
[----:B---3--:R-:W-:-:S03]  /*0740*/  @P1 LOP3.LUT R17, R17, R16, RZ, 0x3c, !PT ;  /* 0x0000001011111212 */ /* 0x008fc600078e3cff */
[----:B------:R-:W3:Y:S01]  /*0750*/  @P2 LDG.E R16, desc[UR6][R6.64+0x2c] ;  /* 0x00002c0606102981 */ /* 0x000ee2000c1e1900 */
[----:B----4-:R-:W-:-:S03]  /*0760*/  @P1 LOP3.LUT R15, R15, R18, RZ, 0x3c, !PT ;  /* 0x000000120f0f1212 */ /* 0x010fc600078e3cff */
[----:B------:R-:W4:Y:S01]  /*0770*/  @P2 LDG.E R18, desc[UR8][R6.64+0x30] ;  /* 0x0000300806122981 */ /* 0x000f22000c1e1900 */
[----:B------:R-:W-:-:S03]  /*0780*/  @P1 LOP3.LUT R13, R13, R20, RZ, 0x3c, !PT ;  /* 0x000000140d0d1212 */ /* 0x000fc600078e3cff */
[----:B------:R-:W4:Y:S01]  /*0790*/  @P2 LDG.E R20, desc[UR10][R6.64+0x34] ;  /* 0x0000340a06142981 */ /* 0x000f22000c1e1900 */
[----:B------:R-:W-:-:S03]  /*07a0*/  @P1 LOP3.LUT R11, R11, R26, RZ, 0x3c, !PT ;  /* 0x0000001a0b0b1212 */ /* 0x000fc600078e3cff */
        /* <DEDUP_REMOVED lines=81> */
[----:B------:R-:W-:-:S13]  /*0cc0*/  LOP3.LUT P0, RZ, R24, 0x80, RZ, 0xc0, !PT ;  /* 0x0000008018ff7812 */ /* 0x000fda000780c0ff */
        /* <DEDUP_REMOVED lines=20> */
[----:B--2---:R-:W-:Y:S02]  /*0e10*/  @P0 LOP3.LUT R19, R19, R14, RZ, 0x3c, !PT ;  /* 0x0000000e13130212 */ /* 0x004fe400078e3cff */
[----:B---3--:R-:W-:Y:S02]  /*0e20*/  @P0 LOP3.LUT R17, R17, R16, RZ, 0x3c, !PT ;  /* 0x0000001011110212 */ /* 0x008fe400078e3cff */
[----:B----4-:R-:W-:Y:S02]  /*0e30*/  @P0 LOP3.LUT R15, R15, R18, RZ, 0x3c, !PT ;  /* 0x000000120f0f0212 */ /* 0x010fe400078e3cff */
[----:B------:R-:W-:Y:S02]  /*0e40*/  @P0 LOP3.LUT R13, R13, R20, RZ, 0x3c, !PT ;  /* 0x000000140d0d0212 */ /* 0x000fe400078e3cff */
[----:B------:R-:W-:Y:S02]  /*0e50*/  @P0 LOP3.LUT R11, R11, R26, RZ, 0x3c, !PT ;  /* 0x0000001a0b0b0212 */ /* 0x000fe400078e3cff */
[----:B------:R-:W-:-:S13]  /*0e60*/  R2P PR, R24.B1, 0x7f ;  /* 0x0000007f18007804 */ /* 0x000fda0000001000 */
[C---:B------:R-:W-:Y:S02]  /*0e70*/  @P0 R2UR UR4, R22.reuse ;  /* 0x00000000160402ca */ /* 0x040fe400000e0000 */
[C---:B------:R-:W-:Y:S02]  /*0e80*/  @P0 R2UR UR5, R23.reuse ;  /* 0x00000000170502ca */ /* 0x040fe400000e0000 */
[C---:B------:R-:W-:Y:S02]  /*0e90*/  @P0 R2UR UR6, R22.reuse ;  /* 0x00000000160602ca */ /* 0x040fe400000e0000 */
[C---:B------:R-:W-:Y:S02]  /*0ea0*/  @P0 R2UR UR7, R23.reuse ;  /* 0x00000000170702ca */ /* 0x040fe400000e0000 */
[----:B------:R-:W-:Y:S02]  /*0eb0*/  @P0 R2UR UR8, R22 ;  /* 0x00000000160802ca */ /* 0x000fe400000e0000 */
[----:B------:R-:W-:-:S02]  /*0ec0*/  @P0 R2UR UR9, R23 ;  /* 0x00000000170902ca */ /* 0x000fc400000e0000 */
[C---:B------:R-:W-:Y:S02]  /*0ed0*/  @P0 R2UR UR10, R22.reuse ;  /* 0x00000000160a02ca */ /* 0x040fe400000e0000 */
[----:B------:R-:W-:Y:S01]  /*0ee0*/  @P0 R2UR UR11, R23 ;  /* 0x00000000170b02ca */ /* 0x000fe200000e0000 */
[----:B------:R-:W2:Y:S04]  /*0ef0*/  @P0 LDG.E R16, desc[UR4][R6.64+0xa0] ;  /* 0x0000a00406100981 */ /* 0x000ea8000c1e1900 */
[----:B------:R-:W3:Y:S04]  /*0f00*/  @P0 LDG.E R18, desc[UR6][R6.64+0xa4] ;  /* 0x0000a40606120981 */ /* 0x000ee8000c1e1900 */
[----:B------:R-:W4:Y:S04]  /*0f10*/  @P0 LDG.E R20, desc[UR8][R6.64+0xa8] ;  /* 0x0000a80806140981 */ /* 0x000f28000c1e1900 */
[----:B------:R-:W4:Y:S01]  /*0f20*/  @P0 LDG.E R26, desc[UR10][R6.64+0xac] ;  /* 0x0000ac0a061a0981 */ /* 0x000f22000c1e1900 */
[----:B------:R-:W-:-:S02]  /*0f30*/  @P1 R2UR UR6, R22 ;  /* 0x00000000160612ca */ /* 0x000fc400000e0000 */
[C---:B------:R-:W-:Y:S01]  /*0f40*/  @P1 R2UR UR7, R23.reuse ;  /* 0x00000000170712ca */ /* 0x040fe200000e0000 */
[----:B------:R-:W4:Y:S01]  /*0f50*/  @P0 LDG.E R14, desc[UR4][R6.64+0xb0] ;  /* 0x0000b004060e0981 */ /* 0x000f22000c1e1900 */
[C---:B------:R-:W-:Y:S02]  /*0f60*/  @P1 R2UR UR8, R22.reuse ;  /* 0x00000000160812ca */ /* 0x040fe400000e0000 */
[C---:B------:R-:W-:Y:S02]  /*0f70*/  @P1 R2UR UR9, R23.reuse ;  /* 0x00000000170912ca */ /* 0x040fe400000e0000 */
[C---:B------:R-:W-:Y:S02]  /*0f80*/  @P1 R2UR UR10, R22.reuse ;  /* 0x00000000160a12ca */ /* 0x040fe400000e0000 */
[----:B------:R-:W-:Y:S02]  /*0f90*/  @P1 R2UR UR11, R23 ;  /* 0x00000000170b12ca */ /* 0x000fe400000e0000 */
[----:B------:R-:W-:-:S02]  /*0fa0*/  @P1 R2UR UR4, R22 ;  /* 0x00000000160412ca */ /* 0x000fc400000e0000 */
        /* <DEDUP_REMOVED lines=9> */
[C---:B------:R-:W-:Y:S02]  /*1040*/  @P2 R2UR UR6, R22.reuse ;  /* 0x00000000160622ca */ /* 0x040fe400000e0000 */
[C---:B------:R-:W-:Y:S02]  /*1050*/  @P2 R2UR UR7, R23.reuse ;  /* 0x00000000170722ca */ /* 0x040fe400000e0000 */
[C---:B------:R-:W-:Y:S02]  /*1060*/  @P2 R2UR UR8, R22.reuse ;  /* 0x00000000160822ca */ /* 0x040fe400000e0000 */
[----:B------:R-:W-:Y:S02]  /*1070*/  @P2 R2UR UR9, R23 ;  /* 0x00000000170922ca */ /* 0x000fe400000e0000 */
[----:B------:R-:W-:Y:S02]  /*1080*/  @P0 LOP3.LUT R11, R11, R14, RZ, 0x3c, !PT ;  /* 0x0000000e0b0b0212 */ /* 0x000fe400078e3cff */
[----:B------:R-:W4:Y:S01]  /*1090*/  @P1 LDG.E R14, desc[UR4][R6.64+0xc4] ;  /* 0x0000c404060e1981 */ /* 0x000f22000c1e1900 */
[----:B------:R-:W-:-:S02]  /*10a0*/  @P2 R2UR UR10, R22 ;  /* 0x00000000160a22ca */ /* 0x000fc400000e0000 */
[C---:B------:R-:W-:Y:S02]  /*10b0*/  @P2 R2UR UR11, R23.reuse ;  /* 0x00000000170b22ca */ /* 0x040fe400000e0000 */
[C---:B------:R-:W-:Y:S02]  /*10c0*/  @P2 R2UR UR12, R22.reuse ;  /* 0x00000000160c22ca */ /* 0x040fe400000e0000 */
[C---:B------:R-:W-:Y:S02]  /*10d0*/  @P2 R2UR UR13, R23.reuse ;  /* 0x00000000170d22ca */ /* 0x040fe400000e0000 */
[----:B------:R-:W-:Y:S02]  /*10e0*/  @P2 R2UR UR4, R22 ;  /* 0x00000000160422ca */ /* 0x000fe400000e0000 */
[----:B------:R-:W-:Y:S02]  /*10f0*/  @P2 R2UR UR5, R23 ;  /* 0x00000000170522ca */ /* 0x000fe400000e0000 */
[----:B------:R-:W-:-:S07]  /*1100*/  LOP3.LUT P0, RZ, R24, 0x8000, RZ, 0xc0, !PT ;  /* 0x0000800018ff7812 */ /* 0x000fce000780c0ff */
[----:B------:R-:W4:Y:S01]  /*1110*/  @P2 LDG.E R24, desc[UR12][R6.64+0xd4] ;  /* 0x0000d40c06182981 */ /* 0x000f22000c1e1900 */
[----:B--2---:R-:W-:-:S03]  /*1120*/  @P1 LOP3.LUT R19, R19, R16, RZ, 0x3c, !PT ;  /* 0x0000001013131212 */ /* 0x004fc600078e3cff */
        /* <DEDUP_REMOVED lines=13> */
[----:B------:R-:W-:Y:S02]  /*1200*/  @P1 LOP3.LUT R11, R11, R14, RZ, 0x3c, !PT ;  /* 0x0000000e0b0b1212 */ /* 0x000fe400078e3cff */
[C---:B------:R-:W-:Y:S01]  /*1210*/  @P3 R2UR UR10, R22.reuse ;  /* 0x00000000160a32ca */ /* 0x040fe200000e0000 */
[----:B------:R-:W4:Y:S01]  /*1220*/  @P3 LDG.E R14, desc[UR4][R6.64+0xdc] ;  /* 0x0000dc04060e3981 */ /* 0x000f22000c1e1900 */
[C---:B------:R-:W-:Y:S02]  /*1230*/  @P3 R2UR UR11, R23.reuse ;  /* 0x00000000170b32ca */ /* 0x040fe400000e0000 */
[C---:B------:R-:W-:Y:S02]  /*1240*/  @P3 R2UR UR12, R22.reuse ;  /* 0x00000000160c32ca */ /* 0x040fe400000e0000 */
[----:B------:R-:W-:Y:S02]  /*1250*/  @P3 R2UR UR13, R23 ;  /* 0x00000000170d32ca */ /* 0x000fe400000e0000 */
[----:B------:R-:W-:-:S02]  /*1260*/  @P4 R2UR UR4, R22 ;  /* 0x00000000160442ca */ /* 0x000fc400000e0000 */
[----:B------:R-:W-:Y:S02]  /*1270*/  @P4 R2UR UR5, R23 ;  /* 0x00000000170542ca */ /* 0x000fe400000e0000 */
[----:B------:R-:W-:-:S07]  /*1280*/  @P2 LOP3.LUT R13, R13, R24, RZ, 0x3c, !PT ;  /* 0x000000180d0d2212 */ /* 0x000fce00078e3cff */
        /* <DEDUP_REMOVED lines=16> */
[----:B------:R-:W4:Y:S01]  /*1390*/  @P4 LDG.E R14, desc[UR4][R6.64+0xf4] ;  /* 0x0000f404060e4981 */ /* 0x000f22000c1e1900 */
[C---:B------:R-:W-:Y:S02]  /*13a0*/  @P5 R2UR UR12, R22.reuse ;  /* 0x00000000160c52ca */ /* 0x040fe400000e0000 */
[C---:B------:R-:W-:Y:S02]  /*13b0*/  @P5 R2UR UR13, R23.reuse ;  /* 0x00000000170d52ca */ /* 0x040fe400000e0000 */
[----:B------:R-:W-:Y:S02]  /*13c0*/  @P5 R2UR UR14, R22 ;  /* 0x00000000160e52ca */ /* 0x000fe400000e0000 */
        /* <DEDUP_REMOVED lines=43> */
[C---:B------:R-:W-:Y:S02]  /*1680*/  @P0 R2UR UR12, R22.reuse ;  /* 0x00000000160c02ca */ /* 0x040fe400000e0000 */
[C---:B------:R-:W-:Y:S01]  /*1690*/  @P0 R2UR UR13, R23.reuse ;  /* 0x00000000170d02ca */ /* 0x040fe200000e0000 */
[----:B------:R-:W4:Y:S01]  /*16a0*/  @P0 LDG.E R28, desc[UR16][R6.64+0x13c] ;  /* 0x00013c10061c0981 */ /* 0x000f22000c1e1900 */
[----:B------:R-:W-:Y:S02]  /*16b0*/  @P0 R2UR UR14, R22 ;  /* 0x00000000160e02ca */ /* 0x000fe400000e0000 */
[----:B------:R-:W-:-:S02]  /*16c0*/  @P0 R2UR UR15, R23 ;  /* 0x00000000170f02ca */ /* 0x000fc400000e0000 */
[----:B------:R-:W-:Y:S02]  /*16d0*/  @P5 LOP3.LUT R15, R15, R14, RZ, 0x3c, !PT ;  /* 0x0000000e0f0f5212 */ /* 0x000fe400078e3cff */
[----:B------:R-:W4:Y:S01]  /*16e0*/  @P6 LDG.E R14, desc[UR4][R6.64+0x120] ;  /* 0x00012004060e6981 */ /* 0x000f22000c1e1900 */
[----:B------:R-:W-:-:S04]  /*16f0*/  @P6 LOP3.LUT R17, R17, R24, RZ, 0x3c, !PT ;  /* 0x0000001811116212 */ /* 0x000fc800078e3cff */
        /* <DEDUP_REMOVED lines=9> */
[----:B------:R-:W-:-:S05]  /*1790*/  VIADD R25, R25, 0x10 ;  /* 0x0000001019197836 */ /* 0x000fca0000000000 */
[----:B------:R-:W-:Y:S02]  /*17a0*/  ISETP.NE.AND P1, PT, R25, 0x20, PT ;  /* 0x000000201900780c */ /* 0x000fe40003f25270 */
[----:B------:R-:W-:Y:S02]  /*17b0*/  @P0 LOP3.LUT R11, R11, R28, RZ, 0x3c, !PT ;  /* 0x0000001c0b0b0212 */ /* 0x000fe400078e3cff */
[----:B------:R-:W-:-:S04]  /*17c0*/  @P6 LOP3.LUT R15, R15, R14, RZ, 0x3c, !PT ;  /* 0x0000000e0f0f6212 */ /* 0x000fc800078e3cff */
[----:B------:R-:W-:Y:S02]  /*17d0*/  @P0 LOP3.LUT R15, R15, R24, RZ, 0x3c, !PT ;  /* 0x000000180f0f0212 */ /* 0x000fe400078e3cff */
[----:B--2---:R-:W-:Y:S02]  /*17e0*/  @P6 LOP3.LUT R13, R13, R16, RZ, 0x3c, !PT ;  /* 0x000000100d0d6212 */ /* 0x004fe400078e3cff */
[----:B---3--:R-:W-:Y:S02]  /*17f0*/  @P0 LOP3.LUT R19, R19, R18, RZ, 0x3c, !PT ;  /* 0x0000001213130212 */ /* 0x008fe400078e3cff */
[----:B----4-:R-:W-:Y:S02]  /*1800*/  @P0 LOP3.LUT R17, R17, R20, RZ, 0x3c, !PT ;  /* 0x0000001411110212 */ /* 0x010fe400078e3cff */
[----:B------:R-:W-:Y:S01]  /*1810*/  @P0 LOP3.LUT R13, R13, R26, RZ, 0x3c, !PT ;  /* 0x0000001a0d0d0212 */ /* 0x000fe200078e3cff */
[----:B------:R-:W-:Y:S06]  /*1820*/  @P1 BRA `(.L_x_68) ;  /* 0xffffffe800e81947 */ /* 0x000fec000383ffff */
[----:B------:R-:W-:Y:S05]  /*1830*/  BSYNC.RECONVERGENT B4 ;  /* 0x0000000000047941 */ /* 0x000fea0003800200 */
.L_x_67:
[----:B------:R-:W-:-:S05]  /*1840*/  VIADD R21, R21, 0x1 ;  /* 0x0000000115157836 */ /* 0x000fca0000000000 */
[----:B------:R-:W-:-:S13]  /*1850*/  ISETP.NE.AND P0, PT, R21, 0x5, PT ;  /* 0x000000051500780c */ /* 0x000fda0003f05270 */
[----:B------:R-:W-:Y:S05]  /*1860*/  @P0 BRA `(.L_x_69) ;  /* 0xffffffe800bc0947 */ /* 0x000fea000383ffff */
[----:B------:R-:W-:Y:S05]  /*1870*/  BSYNC.RECONVERGENT B3 ;  /* 0x0000000000037941 */ /* 0x000fea0003800200 */
.L_x_66:
[----:B------:R-:W-:Y:S01]  /*1880*/  VIADD R10, R10, 0x1 ;  /* 0x000000010a0a7836 */ /* 0x000fe20000000000 */
[----:B------:R-:W-:Y:S02]  /*1890*/  LOP3.LUT R7, R0, 0x3, RZ, 0xc0, !PT ;  /* 0x0000000300077812 */ /* 0x000fe400078ec0ff */
[C---:B------:R-:W-:Y:S02]  /*18a0*/  R2UR UR4, R22.reuse ;  /* 0x00000000160472ca */ /* 0x040fe400000e0000 */
[C---:B------:R-:W-:Y:S02]  /*18b0*/  R2UR UR5, R23.reuse ;  /* 0x00000000170572ca */ /* 0x040fe400000e0000 */
[C---:B------:R-:W-:Y:S02]  /*18c0*/  R2UR UR6, R22.reuse ;  /* 0x00000000160672ca */ /* 0x040fe400000e0000 */
[----:B------:R-:W-:Y:S02]  /*18d0*/  R2UR UR7, R23 ;  /* 0x00000000170772ca */ /* 0x000fe400000e0000 */
[----:B------:R-:W-:-:S02]  /*18e0*/  R2UR UR8, R22 ;  /* 0x00000000160872ca */ /* 0x000fc400000e0000 */
[C---:B------:R-:W-:Y:S02]  /*18f0*/  R2UR UR9, R23.reuse ;  /* 0x00000000170972ca */ /* 0x040fe400000e0000 */
[C---:B------:R-:W-:Y:S02]  /*1900*/  R2UR UR10, R22.reuse ;  /* 0x00000000160a72ca */ /* 0x040fe400000e0000 */
[C---:B------:R-:W-:Y:S01]  /*1910*/  R2UR UR11, R23.reuse ;  /* 0x00000000170b72ca */ /* 0x040fe200000e0000 */
[----:B------:R0:W-:Y:S01]  /*1920*/  ST.E desc[UR4][R4.64+0x4], R19 ;  /* 0x0000041304007985 */ /* 0x0001e2000c101904 */
[----:B------:R-:W-:Y:S02]  /*1930*/  R2UR UR12, R22 ;  /* 0x00000000160c72ca */ /* 0x000fe400000e0000 */
[----:B------:R-:W-:Y:S01]  /*1940*/  R2UR UR13, R23 ;  /* 0x00000000170d72ca */ /* 0x000fe200000e0000 */
[----:B------:R0:W-:Y:S01]  /*1950*/  ST.E desc[UR6][R4.64+0x8], R17 ;  /* 0x0000081104007985 */ /* 0x0001e2000c101906 */
[----:B------:R-:W-:-:S03]  /*1960*/  ISETP.GE.U32.AND P0, PT, R10, R7, PT ;  /* 0x000000070a00720c */ /* 0x000fc60003f06070 */
[----:B------:R0:W-:Y:S04]  /*1970*/  ST.E desc[UR8][R4.64+0xc], R15 ;  /* 0x00000c0f04007985 */ /* 0x0001e8000c101908 */
[----:B------:R0:W-:Y:S04]  /*1980*/  ST.E desc[UR10][R4.64+0x10], R13 ;  /* 0x0000100d04007985 */ /* 0x0001e8000c10190a */
[----:B------:R0:W-:Y:S02]  /*1990*/  ST.E desc[UR12][R4.64+0x14], R11 ;  /* 0x0000140b04007985 */ /* 0x0001e4000c10190c */
[----:B------:R-:W-:Y:S05]  /*19a0*/  @!P0 BRA `(.L_x_70) ;  /* 0xffffffe800508947 */ /* 0x000fea000383ffff */
.L_x_65:
[----:B------:R-:W-:Y:S05]  /*19b0*/  BSYNC.RECONVERGENT B2 ;  /* 0x0000000000027941 */ /* 0x000fea0003800200 */
.L_x_64:
[----:B------:R-:W-:Y:S01]  /*19c0*/  ISETP.GT.U32.AND P0, PT, R0, 0x3, PT ;  /* 0x000000030000780c */ /* 0x000fe20003f04070 */
[----:B------:R-:W-:Y:S01]  /*19d0*/  VIADD R8, R8, 0x1 ;  /* 0x0000000108087836 */ /* 0x000fe20000000000 */
[--C-:B------:R-:W-:Y:S02]  /*19e0*/  SHF.R.U64 R0, R0, 0x2, R9.reuse ;  /* 0x0000000200007819 */ /* 0x100fe40000001209 */
[----:B------:R-:W-:Y:S02]  /*19f0*/  ISETP.GT.U32.AND.EX P0, PT, R9, RZ, PT, P0 ;  /* 0x000000ff0900720c */ /* 0x000fe40003f04100 */
[----:B------:R-:W-:-:S11]  /*1a00*/  SHF.R.U32.HI R9, RZ, 0x2, R9 ;  /* 0x00000002ff097819 */ /* 0x000fd60000011609 */
[----:B------:R-:W-:Y:S05]  /*1a10*/  @P0 BRA `(.L_x_71) ;  /* 0xffffffe800140947 */ /* 0x000fea000383ffff */
.L_x_63:
[----:B------:R-:W-:Y:S05]  /*1a20*/  BSYNC.RECONVERGENT B1 ;  /* 0x0000000000017941 */ /* 0x000fea0003800200 */
.L_x_62:
[----:B------:R-:W1:Y:S02]  /*1a30*/  LDCU.64 UR4, c[0x0][0x358] ;  /* 0x00006b00ff0477ac */ /* 0x000e640008000a00 */
[----:B-1----:R2:W-:Y:S04]  /*1a40*/  ST.E.64 desc[UR4][R4.64+0x18], RZ ;  /* 0x000018ff04007985 */ /* 0x0025e8000c101b04 */
[----:B------:R2:W-:Y:S04]  /*1a50*/  ST.E desc[UR4][R4.64+0x20], RZ ;  /* 0x000020ff04007985 */ /* 0x0005e8000c101904 */
[----:B------:R2:W-:Y:S02]  /*1a60*/  ST.E.64 desc[UR4][R4.64+0x28], RZ ;  /* 0x000028ff04007985 */ /* 0x0005e4000c101b04 */
.L_x_61:
[----:B------:R-:W-:Y:S05]  /*1a70*/  BSYNC.RECONVERGENT B0 ;  /* 0x0000000000007941 */ /* 0x000fea0003800200 */
.L_x_60:
[----:B01----:R-:W0:Y:S01]  /*1a80*/  S2R R7, SR_TID.X ;  /* 0x0000000000077919 */ /* 0x003e220000002100 */
[----:B------:R-:W0:Y:S01]  /*1a90*/  LDC.64 R2, c[0x4][0x40] ;  /* 0x01001000ff027b82 */ /* 0x000e220000000a00 */
[----:B------:R-:W1:Y:S01]  /*1aa0*/  LDCU.64 UR4, c[0x0][0x358] ;  /* 0x00006b00ff0477ac */ /* 0x000e620008000a00 */
[----:B0-----:R-:W-:-:S05]  /*1ab0*/  IMAD.WIDE.U32 R2, R7, 0x8, R2 ;  /* 0x0000000807027825 */ /* 0x001fca00078e0002 */
[----:B-1----:R-:W-:Y:S01]  /*1ac0*/  STG.E.64 desc[UR4][R2.64], R4 ;  /* 0x0000000402007986 */ /* 0x002fe2000c101b04 */
[----:B------:R-:W-:Y:S05]  /*1ad0*/  EXIT ;  /* 0x000000000000794d */ /* 0x000fea0003800000 */
.L_x_72:
        /* <DEDUP_REMOVED lines=10> */
.L_x_75:


//--------------------- .nv.global.init           --------------------------
	.section	.nv.global.init,"aw",@progbits
	.align	4
.nv.global.init:
	.type		mrg32k3aM1SubSeq,@object
	.size		mrg32k3aM1SubSeq,(mrg32k3aM2SubSeq - mrg32k3aM1SubSeq)
mrg32k3aM1SubSeq:
        /*0000*/ 	.byte	0x0b, 0xcc, 0xee, 0x04, 0x73, 0x29, 0x8b, 0x6f, 0xf6, 0x53, 0x03, 0xf6, 0x23, 0xf6, 0xea, 0xda
        /* <DEDUP_REMOVED lines=125> */
	.type		mrg32k3aM2SubSeq,@object
	.size		mrg32k3aM2SubSeq,(mrg32k3aM1 - mrg32k3aM2SubSeq)
mrg32k3aM2SubSeq:
        /* <DEDUP_REMOVED lines=126> */
	.type		mrg32k3aM1,@object
	.size		mrg32k3aM1,(mrg32k3aM1Seq - mrg32k3aM1)
mrg32k3aM1:
        /* <DEDUP_REMOVED lines=144> */
	.type		mrg32k3aM1Seq,@object
	.size		mrg32k3aM1Seq,(mrg32k3aM2 - mrg32k3aM1Seq)
mrg32k3aM1Seq:
        /* <DEDUP_REMOVED lines=144> */
	.type		mrg32k3aM2,@object
	.size		mrg32k3aM2,(mrg32k3aM2Seq - mrg32k3aM2)
mrg32k3aM2:
        /* <DEDUP_REMOVED lines=144> */
	.type		mrg32k3aM2Seq,@object
	.size		mrg32k3aM2Seq,(precalc_xorwow_matrix - mrg32k3aM2Seq)
mrg32k3aM2Seq:
        /* <DEDUP_REMOVED lines=144> */
	.type		precalc_xorwow_matrix,@object
	.size		precalc_xorwow_matrix,(precalc_xorwow_offset_matrix - precalc_xorwow_matrix)
precalc_xorwow_matrix:
        /* <DEDUP_REMOVED lines=6400> */
	.type		precalc_xorwow_offset_matrix,@object
	.size		precalc_xorwow_offset_matrix,(.L_1 - precalc_xorwow_offset_matrix)
precalc_xorwow_offset_matrix:
        /* <DEDUP_REMOVED lines=6400> */
.L_1:


//--------------------- .nv.shared.getVdispLine   --------------------------
	.section	.nv.shared.getVdispLine,"aw",@nobits
	.sectionflags	@""
	.align	4
.nv.shared.getVdispLine:
	.zero		13312


//--------------------- .nv.shared.reserved.0     --------------------------
	.section	.nv.shared.reserved.0,"aw",@nobits
	.weak		__nv_reservedSMEM_offset_0_alias
	.size		__nv_reservedSMEM_offset_0_alias, 0, 64
	.other		__nv_reservedSMEM_offset_0_alias,@"STO_CUDA_RESERVED_SHARED STV_DEFAULT"
__nv_reservedSMEM_offset_0_alias:
	.zero		0
	.zero		64


//--------------------- .nv.global                --------------------------
	.section	.nv.global,"aw",@nobits
	.align	8
.nv.global:
	.type		g_states,@object
	.size		g_states,(.L_9 - g_states)
g_states:
	.zero		8192
.L_9:


//--------------------- .nv.constant0.getVdispLine --------------------------
	.section	.nv.constant0.getVdispLine,"a",@progbits
	.sectionflags	@""
	.align	4
.nv.constant0.getVdispLine:
	.zero		944


//--------------------- .nv.constant0.initkernels --------------------------
	.section	.nv.constant0.initkernels,"a",@progbits
	.sectionflags	@""
	.align	4
.nv.constant0.initkernels:
	.zero		900


//--------------------- SYMBOLS --------------------------

	.type		.nv.reservedSmem.offset0,@object
	.size		.nv.reservedSmem.offset0,0x4
	.type		.nv.reservedSmem.cap,@object
	.size		.nv.reservedSmem.cap,0x4
	.type		malloc,@function
